	.target	sm_90a

	.elftype	@"ET_EXEC"


//--------------------- .note.nv.tkinfo           --------------------------
	.section	.note.nv.tkinfo,"",@"SHT_NOTE"
	.sectionflags	@"SHF_NOTE_NV_TKINFO"
	.tkinfo
        /*0018*/ 	.word	0x00000002
        /*0030*/ 	.string	""
        /*0030*/ 	.string	"ptxas"
        /*0030*/ 	.string	"Cuda compilation tools, release 13.0, V13.0.88"
        /*0030*/ 	.string	"Build cuda_13.0.r13.0/compiler.36424714_0"
        /*0030*/ 	.string	"-v  -suppress-debug-info  -lineinfo  -arch sm_90a "



//--------------------- .note.nv.cuinfo           --------------------------
	.section	.note.nv.cuinfo,"",@"SHT_NOTE"
	.sectionflags	@"SHF_NOTE_NV_CUINFO"
        /*0018*/ 	.short	0x0002
        /*001a*/ 	.short	0x005a
        /*001c*/ 	.short	0x0082
	.zero		2


//--------------------- .nv.info                  --------------------------
	.section	.nv.info,"",@"SHT_CUDA_INFO"
	.align	4


	//----- nvinfo : EIATTR_REGCOUNT
	.align		4
        /*0000*/ 	.byte	0x04, 0x2f
        /*0002*/ 	.short	(.L_1 - .L_0)
	.align		4
.L_0:
        /*0004*/ 	.word	index@(gluon_wgmma)
        /*0008*/ 	.word	0x000000ff


	//----- nvinfo : EIATTR_FRAME_SIZE
	.align		4
.L_1:
        /*000c*/ 	.byte	0x04, 0x11
        /*000e*/ 	.short	(.L_3 - .L_2)
	.align		4
.L_2:
        /*0010*/ 	.word	index@(gluon_wgmma)
        /*0014*/ 	.word	0x00000ad8


	//----- nvinfo : EIATTR_MIN_STACK_SIZE
	.align		4
.L_3:
        /*0018*/ 	.byte	0x04, 0x12
        /*001a*/ 	.short	(.L_5 - .L_4)
	.align		4
.L_4:
        /*001c*/ 	.word	index@(gluon_wgmma)
        /*0020*/ 	.word	0x00000ad8
.L_5:


//--------------------- .nv.compat                --------------------------
	.section	.nv.compat,"",@"SHT_CUDA_COMPAT_INFO"
	.align	4
        /*0000*/ 	.byte	0x02, 0x09, 0x01, 0x00, 0x02, 0x02, 0x04, 0x00, 0x02, 0x05, 0x05, 0x00, 0x03, 0x07, 0x01, 0x01
        /*0010*/ 	.byte	0x02, 0x03, 0x03, 0x00, 0x02, 0x06, 0x01, 0x00, 0x04, 0x0b, 0x08, 0x00, 0x00, 0x00, 0x00, 0x00
        /*0020*/ 	.byte	0x00, 0x00, 0x00, 0x00


//--------------------- .nv.info.gluon_wgmma      --------------------------
	.section	.nv.info.gluon_wgmma,"",@"SHT_CUDA_INFO"
	.sectionflags	@""
	.align	4


	//----- nvinfo : EIATTR_CUDA_API_VERSION
	.align		4
        /*0000*/ 	.byte	0x04, 0x37
        /*0002*/ 	.short	(.L_7 - .L_6)
.L_6:
        /*0004*/ 	.word	0x00000082


	//----- nvinfo : EIATTR_KPARAM_INFO
	.align		4
.L_7:
        /*0008*/ 	.byte	0x04, 0x17
        /*000a*/ 	.short	(.L_9 - .L_8)
.L_8:
        /*000c*/ 	.word	0x00000000
        /*0010*/ 	.short	0x000a
        /*0012*/ 	.short	0x0048
        /*0014*/ 	.byte	0x00, 0xf4, 0x21, 0x00


	//----- nvinfo : EIATTR_KPARAM_INFO
	.align		4
.L_9:
        /*0018*/ 	.byte	0x04, 0x17
        /*001a*/ 	.short	(.L_11 - .L_10)
.L_10:
        /*001c*/ 	.word	0x00000000
        /*0020*/ 	.short	0x0009
        /*0022*/ 	.short	0x0040
        /*0024*/ 	.byte	0x00, 0xf4, 0x21, 0x00


	//----- nvinfo : EIATTR_KPARAM_INFO
	.align		4
.L_11:
        /*0028*/ 	.byte	0x04, 0x17
        /*002a*/ 	.short	(.L_13 - .L_12)
.L_12:
        /*002c*/ 	.word	0x00000000
        /*0030*/ 	.short	0x0008
        /*0032*/ 	.short	0x0038
        /*0034*/ 	.byte	0x00, 0xf0, 0x21, 0x00


	//----- nvinfo : EIATTR_KPARAM_INFO
	.align		4
.L_13:
        /*0038*/ 	.byte	0x04, 0x17
        /*003a*/ 	.short	(.L_15 - .L_14)
.L_14:
        /*003c*/ 	.word	0x00000000
        /*0040*/ 	.short	0x0007
        /*0042*/ 	.short	0x0030
        /*0044*/ 	.byte	0x00, 0xf0, 0x21, 0x00


	//----- nvinfo : EIATTR_KPARAM_INFO
	.align		4
.L_15:
        /*0048*/ 	.byte	0x04, 0x17
        /*004a*/ 	.short	(.L_17 - .L_16)
.L_16:
        /*004c*/ 	.word	0x00000000
        /*0050*/ 	.short	0x0006
        /*0052*/ 	.short	0x0028
        /*0054*/ 	.byte	0x00, 0xf0, 0x21, 0x00


	//----- nvinfo : EIATTR_KPARAM_INFO
	.align		4
.L_17:
        /*0058*/ 	.byte	0x04, 0x17
        /*005a*/ 	.short	(.L_19 - .L_18)
.L_18:
        /*005c*/ 	.word	0x00000000
        /*0060*/ 	.short	0x0005
        /*0062*/ 	.short	0x0020
        /*0064*/ 	.byte	0x00, 0xf0, 0x11, 0x00


	//----- nvinfo : EIATTR_KPARAM_INFO
	.align		4
.L_19:
        /*0068*/ 	.byte	0x04, 0x17
        /*006a*/ 	.short	(.L_21 - .L_20)
.L_20:
        /*006c*/ 	.word	0x00000000
        /*0070*/ 	.short	0x0004
        /*0072*/ 	.short	0x001c
        /*0074*/ 	.byte	0x00, 0xf0, 0x11, 0x00


	//----- nvinfo : EIATTR_KPARAM_INFO
	.align		4
.L_21:
        /*0078*/ 	.byte	0x04, 0x17
        /*007a*/ 	.short	(.L_23 - .L_22)
.L_22:
        /*007c*/ 	.word	0x00000000
        /*0080*/ 	.short	0x0003
        /*0082*/ 	.short	0x0018
        /*0084*/ 	.byte	0x00, 0xf0, 0x11, 0x00


	//----- nvinfo : EIATTR_KPARAM_INFO
	.align		4
.L_23:
        /*0088*/ 	.byte	0x04, 0x17
        /*008a*/ 	.short	(.L_25 - .L_24)
.L_24:
        /*008c*/ 	.word	0x00000000
        /*0090*/ 	.short	0x0002
        /*0092*/ 	.short	0x0010
        /*0094*/ 	.byte	0x00, 0xf4, 0x21, 0x00


	//----- nvinfo : EIATTR_KPARAM_INFO
	.align		4
.L_25:
        /*0098*/ 	.byte	0x04, 0x17
        /*009a*/ 	.short	(.L_27 - .L_26)
.L_26:
        /*009c*/ 	.word	0x00000000
        /*00a0*/ 	.short	0x0001
        /*00a2*/ 	.short	0x0008
        /*00a4*/ 	.byte	0x00, 0xf4, 0x21, 0x00


	//----- nvinfo : EIATTR_KPARAM_INFO
	.align		4
.L_27:
        /*00a8*/ 	.byte	0x04, 0x17
        /*00aa*/ 	.short	(.L_29 - .L_28)
.L_28:
        /*00ac*/ 	.word	0x00000000
        /*00b0*/ 	.short	0x0000
        /*00b2*/ 	.short	0x0000
        /*00b4*/ 	.byte	0x00, 0xf4, 0x21, 0x00


	//----- nvinfo : EIATTR_SPARSE_MMA_MASK
	.align		4
.L_29:
        /*00b8*/ 	.byte	0x03, 0x50
        /*00ba*/ 	.short	0x0000


	//----- nvinfo : EIATTR_MAXREG_COUNT
	.align		4
        /*00bc*/ 	.byte	0x03, 0x1b
        /*00be*/ 	.short	0x00ff


	//----- nvinfo : EIATTR_NUM_BARRIERS
	.align		4
        /*00c0*/ 	.byte	0x02, 0x4c
        /*00c2*/ 	.byte	0x01
	.zero		1


	//----- nvinfo : EIATTR_ANNOTATIONS
	.align		4
        /*00c4*/ 	.byte	0x04, 0x55
        /*00c6*/ 	.short	(.L_31 - .L_30)


	//   ....[0]....
.L_30:
        /*00c8*/ 	.word	0x00000001
        /*00cc*/ 	.byte	0x50, 0x11, 0x00, 0x00, 0x01, 0x00, 0x00, 0x00, 0xa0, 0x12, 0x00, 0x00, 0x01, 0x00, 0x00, 0x00
        /* <DEDUP_REMOVED lines=1041> */
        /*41ec*/ 	.byte	0x80, 0xb8, 0x00, 0x00, 0x01, 0x00, 0x00, 0x00, 0x90, 0xb8, 0x00, 0x00


	//----- nvinfo : EIATTR_MERCURY_ISA_VERSION
	.align		4
.L_31:
        /*41f8*/ 	.byte	0x03, 0x5f
        /*41fa*/ 	.short	0x0101


	//----- nvinfo : EIATTR_INT_WARP_WIDE_INSTR_OFFSETS
	.align		4
        /*41fc*/ 	.byte	0x04, 0x31
        /*41fe*/ 	.short	(.L_33 - .L_32)


	//   ....[0]....
.L_32:
        /*4200*/ 	.word	0x000012d0


	//   ....[1]....
        /*4204*/ 	.word	0x00001370


	//   ....[2]....
        /*4208*/ 	.word	0x00004d80


	//   ....[3]....
        /*420c*/ 	.word	0x00004d90


	//----- nvinfo : EIATTR_COOP_GROUP_MASK_REGIDS
	.align		4
.L_33:
        /*4210*/ 	.byte	0x04, 0x29
        /*4212*/ 	.short	(.L_35 - .L_34)


	//   ....[0]....
.L_34:
        /*4214*/ 	.word	0xffffffff


	//   ....[1]....
        /*4218*/ 	.word	0xffffffff


	//   ....[2]....
        /*421c*/ 	.word	0xffffffff


	//----- nvinfo : EIATTR_COOP_GROUP_INSTR_OFFSETS
	.align		4
.L_35:
        /*4220*/ 	.byte	0x04, 0x28
        /*4222*/ 	.short	(.L_37 - .L_36)


	//   ....[0]....
.L_36:
        /*4224*/ 	.word	0x00000160


	//   ....[1]....
        /*4228*/ 	.word	0x00000730


	//   ....[2]....
        /*422c*/ 	.word	0x00000ce0


	//----- nvinfo : EIATTR_MBARRIER_INSTR_OFFSETS
	.align		4
.L_37:
        /*4230*/ 	.byte	0x04, 0x39
        /*4232*/ 	.short	(.L_39 - .L_38)


	//   ....[0]....
.L_38:
        /*4234*/ 	.word	0x00002f30
        /*4238*/ 	.word	0x000000ff
        /*423c*/ 	.word	0x00008000
        /*4240*/ 	.short	0x0100
        /*4242*/ 	.byte	0x08
	.zero		1


	//   ....[1]....
        /*4244*/ 	.word	0x00004e50
        /*4248*/ 	.word	0x000000ff
        /*424c*/ 	.word	0x00008000
        /*4250*/ 	.short	0x010a
        /*4252*/ 	.byte	0x08
	.zero		1


	//   ....[2]....
        /*4254*/ 	.word	0x000089b0
        /*4258*/ 	.word	0x000000ff
        /*425c*/ 	.word	0x00008000
        /*4260*/ 	.short	0x0108
        /*4262*/ 	.byte	0x08
	.zero		1


	//   ....[3]....
        /*4264*/ 	.word	0x0000bdb0
        /*4268*/ 	.word	0x000000ff
        /*426c*/ 	.word	0x00008000
        /*4270*/ 	.short	0x010a
        /*4272*/ 	.byte	0x08
	.zero		1


	//----- nvinfo : EIATTR_NUM_MBARRIERS
	.align		4
.L_39:
        /*4274*/ 	.byte	0x03, 0x38
        /*4276*/ 	.short	0x0001


	//----- nvinfo : EIATTR_EXIT_INSTR_OFFSETS
	.align		4
        /*4278*/ 	.byte	0x04, 0x1c
        /*427a*/ 	.short	(.L_41 - .L_40)


	//   ....[0]....
.L_40:
        /*427c*/ 	.word	0x0000bda0


	//----- nvinfo : EIATTR_REQNTID
	.align		4
.L_41:
        /*4280*/ 	.byte	0x04, 0x10
        /*4282*/ 	.short	(.L_43 - .L_42)
.L_42:
        /*4284*/ 	.word	0x00000080
        /*4288*/ 	.word	0x00000001
        /*428c*/ 	.word	0x00000001


	//----- nvinfo : EIATTR_CRS_STACK_SIZE
	.align		4
.L_43:
        /*4290*/ 	.byte	0x04, 0x1e
        /*4292*/ 	.short	(.L_45 - .L_44)
.L_44:
        /*4294*/ 	.word	0x00000000


	//----- nvinfo : EIATTR_CBANK_PARAM_SIZE
	.align		4
.L_45:
        /*4298*/ 	.byte	0x03, 0x19
        /*429a*/ 	.short	0x0050


	//----- nvinfo : EIATTR_PARAM_CBANK
	.align		4
        /*429c*/ 	.byte	0x04, 0x0a
        /*429e*/ 	.short	(.L_47 - .L_46)
	.align		4
.L_46:
        /*42a0*/ 	.word	index@(.nv.constant0.gluon_wgmma)
        /*42a4*/ 	.short	0x0210
        /*42a6*/ 	.short	0x0050


	//----- nvinfo : EIATTR_SW_WAR
	.align		4
.L_47:
        /*42a8*/ 	.byte	0x04, 0x36
        /*42aa*/ 	.short	(.L_49 - .L_48)
.L_48:
        /*42ac*/ 	.word	0x00000008
.L_49:


//--------------------- .nv.callgraph             --------------------------
	.section	.nv.callgraph,"",@"SHT_CUDA_CALLGRAPH"
	.align	4
	.sectionentsize	8
	.align		4
        /*0000*/ 	.word	0x00000000
	.align		4
        /*0004*/ 	.word	0xffffffff
	.align		4
        /*0008*/ 	.word	0x00000000
	.align		4
        /*000c*/ 	.word	0xfffffffe
	.align		4
        /*0010*/ 	.word	0x00000000
	.align		4
        /*0014*/ 	.word	0xfffffffd
	.align		4
        /*0018*/ 	.word	0x00000000
	.align		4
        /*001c*/ 	.word	0xfffffffc


//--------------------- .text.gluon_wgmma         --------------------------
	.section	.text.gluon_wgmma,"ax",@progbits
	.align	128
        .global         gluon_wgmma
        .type           gluon_wgmma,@function
        .size           gluon_wgmma,(.L_x_52 - gluon_wgmma)
        .other          gluon_wgmma,@"STO_CUDA_ENTRY STV_DEFAULT"
gluon_wgmma:
.text.gluon_wgmma:
[----:B------:R-:W1:Y:S01]  /*0000*/  LDC R1, c[0x0][0x28] ;  /* 0x00000a00ff017b82 */ /* 0x000e620000000800 */
[----:B------:R-:W2:Y:S07]  /*0010*/  S2R R245, SR_TID.X ;  /* 0x0000000000f57919 */ /* 0x000eae0000002100 */
[----:B------:R-:W3:Y:S01]  /*0020*/  S2UR UR4, SR_CgaCtaId ;  /* 0x00000000000479c3 */ /* 0x000ee20000008800 */
[----:B------:R-:W-:Y:S01]  /*0030*/  UMOV UR8, 0x400 ;  /* 0x0000040000087882 */ /* 0x000fe20000000000 */
[----:B------:R-:W-:Y:S01]  /*0040*/  ULDC UR6, c[0x0][0xc] ;  /* 0x0000030000067ab9 */ /* 0x000fe20000000800 */
[----:B------:R-:W-:Y:S01]  /*0050*/  ULDC.64 UR48, c[0x0][0x250] ;  /* 0x0000940000307ab9 */ /* 0x000fe20000000a00 */
[----:B------:R-:W-:Y:S01]  /*0060*/  BSSY B0, `(.L_x_0) ;  /* 0x000001f000007945 */ /* 0x000fe20003800000 */
[----:B-1----:R-:W-:-:S03]  /*0070*/  VIADD R1, R1, 0xfffff528 ;  /* 0xfffff52801017836 */ /* 0x002fc60000000000 */
[----:B------:R-:W1:Y:S08]  /*0080*/  LDC R6, c[0x0][0x228] ;  /* 0x00008a00ff067b82 */ /* 0x000e700000000800 */
[----:B------:R-:W4:Y:S08]  /*0090*/  LDC R13, c[0x0][0x230] ;  /* 0x00008c00ff0d7b82 */ /* 0x000f300000000800 */
[----:B------:R-:W-:Y:S01]  /*00a0*/  S2UR UR52, SR_CTAID.Y ;  /* 0x00000000003479c3 */ /* 0x000fe20000002600 */
[----:B---3--:R-:W-:-:S03]  /*00b0*/  ULEA UR8, UR4, UR8, 0x18 ;  /* 0x0000000804087291 */ /* 0x008fc6000f8ec03f */
[----:B------:R-:W-:Y:S01]  /*00c0*/  ULDC UR4, c[0x0][0x10] ;  /* 0x0000040000047ab9 */ /* 0x000fe20000000800 */
[----:B--2---:R-:W-:-:S03]  /*00d0*/  LOP3.LUT R3, R245, 0x7f, RZ, 0xc0, !PT ;  /* 0x0000007ff5037812 */ /* 0x004fc600078ec0ff */
[----:B------:R-:W2:Y:S01]  /*00e0*/  S2UR UR5, SR_CTAID.Z ;  /* 0x00000000000579c3 */ /* 0x000ea20000002700 */
[----:B-1----:R-:W-:Y:S01]  /*00f0*/  VIADD R6, R6, 0xffffffff ;  /* 0xffffffff06067836 */ /* 0x002fe20000000000 */
[C---:B------:R-:W-:Y:S02]  /*0100*/  ISETP.GE.U32.AND P0, PT, R3.reuse, 0x20, PT ;  /* 0x000000200300780c */ /* 0x040fe40003f06070 */
[C---:B------:R-:W-:Y:S02]  /*0110*/  ISETP.NE.U32.AND P1, PT, R3.reuse, RZ, PT ;  /* 0x000000ff0300720c */ /* 0x040fe40003f25070 */
[----:B------:R-:W-:Y:S02]  /*0120*/  LEA R12, R3, UR8, 0x2 ;  /* 0x00000008030c7c11 */ /* 0x000fe4000f8e10ff */
[----:B------:R-:W1:Y:S01]  /*0130*/  S2UR UR53, SR_CTAID.X ;  /* 0x00000000003579c3 */ /* 0x000e620000002500 */
[----:B----4-:R-:W-:-:S06]  /*0140*/  VIADD R8, R13, 0xffffffff ;  /* 0xffffffff0d087836 */ /* 0x010fcc0000000000 */
[----:B------:R3:W-:Y:S01]  /*0150*/  @!P0 STS [R12], RZ ;  /* 0x000000ff0c008388 */ /* 0x0007e20000000800 */
[----:B------:R-:W-:-:S03]  /*0160*/  NOP ;  /* 0x0000000000007918 */ /* 0x000fc60000000000 */
[----:B------:R3:W-:Y:S01]  /*0170*/  @!P1 STS [UR8+0x24], R6 ;  /* 0x00002406ff009988 */ /* 0x0007e20008000808 */
[----:B--2---:R-:W-:-:S03]  /*0180*/  UIMAD UR4, UR5, UR4, UR52 ;  /* 0x00000004050472a4 */ /* 0x004fc6000f8e0234 */
[----:B------:R3:W-:Y:S01]  /*0190*/  @!P1 STS [UR8+0x20], R8 ;  /* 0x00002008ff009988 */ /* 0x0007e20008000808 */
[----:B-1----:R-:W-:-:S04]  /*01a0*/  UIMAD UR4, UR4, UR6, UR53 ;  /* 0x00000006040472a4 */ /* 0x002fc8000f8e0235 */
[----:B------:R-:W-:-:S04]  /*01b0*/  UIMAD UR4, UR4, 0x180, URZ ;  /* 0x00000180040478a4 */ /* 0x000fc8000f8e023f */
[----:B------:R-:W-:-:S04]  /*01c0*/  UIADD3 UR20, UP0, UR4, UR48, URZ ;  /* 0x0000003004147290 */ /* 0x000fc8000ff1e03f */
[----:B------:R-:W-:Y:S01]  /*01d0*/  ULEA.HI.X.SX32 UR21, UR4, UR49, 0x1, UP0 ;  /* 0x0000003104157291 */ /* 0x000fe200080f0e3f */
[----:B---3--:R-:W-:Y:S11]  /*01e0*/  @P1 BRA `(.L_x_1) ;  /* 0x0000000000181947 */ /* 0x008ff60003800000 */
[----:B------:R-:W1:Y:S01]  /*01f0*/  LDS R0, [UR8+0x8] ;  /* 0x00000808ff007984 */ /* 0x000e620008000800 */
[----:B------:R-:W2:Y:S01]  /*0200*/  LDC.64 R10, c[0x0][0x210] ;  /* 0x00008400ff0a7b82 */ /* 0x000ea20000000a00 */
[----:B------:R-:W-:Y:S02]  /*0210*/  IMAD.MOV.U32 R5, RZ, RZ, 0x70 ;  /* 0x00000070ff057424 */ /* 0x000fe400078e00ff */
[----:B--2---:R2:W-:Y:S03]  /*0220*/  STS.64 [UR8], R10 ;  /* 0x0000000aff007988 */ /* 0x0045e60008000a08 */
[----:B-1----:R-:W-:-:S05]  /*0230*/  LOP3.LUT R0, R0, 0x10, R5, 0xd8, !PT ;  /* 0x0000001000007812 */ /* 0x002fca00078ed805 */
[----:B------:R2:W-:Y:S02]  /*0240*/  STS [UR8+0x8], R0 ;  /* 0x00000800ff007988 */ /* 0x0005e40008000808 */
.L_x_1:
[----:B------:R-:W-:Y:S05]  /*0250*/  BSYNC B0 ;  /* 0x0000000000007941 */ /* 0x000fea0003800000 */
.L_x_0:
[----:B------:R-:W-:Y:S04]  /*0260*/  BSSY B0, `(.L_x_2) ;  /* 0x000000a000007945 */ /* 0x000fe80003800000 */
[----:B------:R-:W-:Y:S05]  /*0270*/  @P1 BRA `(.L_x_3) ;  /* 0x0000000000201947 */ /* 0x000fea0003800000 */
[----:B--2---:R-:W1:Y:S01]  /*0280*/  LDS R0, [UR8+0x34] ;  /* 0x00003408ff007984 */ /* 0x004e620008000800 */
[----:B------:R-:W-:Y:S02]  /*0290*/  IMAD.MOV.U32 R5, RZ, RZ, 0x1f000000 ;  /* 0x1f000000ff057424 */ /* 0x000fe400078e00ff */
[----:B------:R-:W-:Y:S01]  /*02a0*/  @!P1 IMAD.MOV.U32 R2, RZ, RZ, 0xff ;  /* 0x000000ffff029424 */ /* 0x000fe200078e00ff */
[----:B------:R-:W2:Y:S02]  /*02b0*/  @!P1 LDS R7, [UR8+0x38] ;  /* 0x00003808ff079984 */ /* 0x000ea40008000800 */
[----:B-1----:R-:W-:Y:S02]  /*02c0*/  LOP3.LUT R0, R0, 0xff000000, R5, 0xb8, !PT ;  /* 0xff00000000007812 */ /* 0x002fe400078eb805 */
[----:B--2---:R-:W-:-:S03]  /*02d0*/  @!P1 LOP3.LUT R2, R7, 0xff, R2, 0xb8, !PT ;  /* 0x000000ff07029812 */ /* 0x004fc600078eb802 */
[----:B------:R1:W-:Y:S04]  /*02e0*/  STS [UR8+0x34], R0 ;  /* 0x00003400ff007988 */ /* 0x0003e80008000808 */
[----:B------:R1:W-:Y:S02]  /*02f0*/  @!P1 STS [UR8+0x38], R2 ;  /* 0x00003802ff009988 */ /* 0x0003e40008000808 */
.L_x_3:
[----:B------:R-:W-:Y:S05]  /*0300*/  BSYNC B0 ;  /* 0x0000000000007941 */ /* 0x000fea0003800000 */
.L_x_2:
[----:B------:R-:W-:Y:S04]  /*0310*/  BSSY B0, `(.L_x_4) ;  /* 0x000000e000007945 */ /* 0x000fe80003800000 */
[----:B------:R-:W-:Y:S05]  /*0320*/  @P1 BRA `(.L_x_5) ;  /* 0x0000000000301947 */ /* 0x000fea0003800000 */
[----:B-1----:R-:W1:Y:S01]  /*0330*/  LDS R2, [UR8+0x34] ;  /* 0x00003408ff027984 */ /* 0x002e620008000800 */
[----:B------:R-:W3:Y:S03]  /*0340*/  LDC.64 R4, c[0x0][0x238] ;  /* 0x00008e00ff047b82 */ /* 0x000ee60000000a00 */
[----:B--2---:R-:W2:Y:S01]  /*0350*/  LDS R0, [UR8+0x1c] ;  /* 0x00001c08ff007984 */ /* 0x004ea20008000800 */
[C---:B---3--:R-:W-:Y:S01]  /*0360*/  SHF.L.U64.HI R5, R4.reuse, 0x1, R5 ;  /* 0x0000000104057819 */ /* 0x048fe20000010205 */
[----:B------:R-:W-:-:S03]  /*0370*/  IMAD.SHL.U32 R4, R4, 0x2, RZ ;  /* 0x0000000204047824 */ /* 0x000fc600078e00ff */
[--C-:B------:R-:W-:Y:S02]  /*0380*/  SHF.R.U32.HI R7, RZ, 0x4, R5.reuse ;  /* 0x00000004ff077819 */ /* 0x100fe40000011605 */
[----:B------:R-:W-:-:S05]  /*0390*/  SHF.R.U64 R4, R4, 0x4, R5 ;  /* 0x0000000404047819 */ /* 0x000fca0000001205 */
[----:B------:R3:W-:Y:S01]  /*03a0*/  STS [UR8+0xc], R4 ;  /* 0x00000c04ff007988 */ /* 0x0007e20008000808 */
[----:B-1----:R-:W-:Y:S02]  /*03b0*/  LOP3.LUT R2, R2, 0x7, RZ, 0xb8, !PT ;  /* 0x0000000702027812 */ /* 0x002fe400078eb8ff */
[----:B--2---:R-:W-:-:S03]  /*03c0*/  LOP3.LUT R0, R0, 0xf, R7, 0xb8, !PT ;  /* 0x0000000f00007812 */ /* 0x004fc600078eb807 */
[----:B------:R3:W-:Y:S04]  /*03d0*/  STS [UR8+0x34], R2 ;  /* 0x00003402ff007988 */ /* 0x0007e80008000808 */
[----:B------:R3:W-:Y:S02]  /*03e0*/  STS [UR8+0x1c], R0 ;  /* 0x00001c00ff007988 */ /* 0x0007e40008000808 */
.L_x_5:
[----:B------:R-:W-:Y:S05]  /*03f0*/  BSYNC B0 ;  /* 0x0000000000007941 */ /* 0x000fea0003800000 */
.L_x_4:
[----:B------:R-:W-:Y:S04]  /*0400*/  BSSY B1, `(.L_x_6) ;  /* 0x000001b000017945 */ /* 0x000fe80003800000 */
[----:B------:R-:W-:Y:S01]  /*0410*/  BSSY B0, `(.L_x_7) ;  /* 0x0000016000007945 */ /* 0x000fe20003800000 */
[----:B-123--:R-:W-:-:S03]  /*0420*/  IMAD.MOV.U32 R0, RZ, RZ, RZ ;  /* 0x000000ffff007224 */ /* 0x00efc600078e00ff */
[----:B------:R-:W-:Y:S05]  /*0430*/  @P1 BRA `(.L_x_8) ;  /* 0x0000000000201947 */ /* 0x000fea0003800000 */
[----:B------:R-:W1:Y:S02]  /*0440*/  LDS R2, [UR8+0x34] ;  /* 0x00003408ff027984 */ /* 0x000e640008000800 */
[----:B-1----:R-:W-:-:S05]  /*0450*/  LOP3.LUT R2, R2, 0x38, RZ, 0xb8, !PT ;  /* 0x0000003802027812 */ /* 0x002fca00078eb8ff */
[----:B------:R1:W-:Y:S01]  /*0460*/  STS [UR8+0x34], R2 ;  /* 0x00003402ff007988 */ /* 0x0003e20008000808 */
[----:B------:R-:W-:Y:S05]  /*0470*/  @P1 BRA `(.L_x_9) ;  /* 0x0000000000201947 */ /* 0x000fea0003800000 */
[----:B-1----:R-:W1:Y:S01]  /*0480*/  LDS R2, [UR8+0x8] ;  /* 0x00000808ff027984 */ /* 0x002e620008000800 */
[----:B------:R-:W-:-:S05]  /*0490*/  IMAD.MOV.U32 R5, RZ, RZ, 0x780 ;  /* 0x00000780ff057424 */ /* 0x000fca00078e00ff */
[----:B-1----:R-:W-:-:S05]  /*04a0*/  LOP3.LUT R2, R2, 0x500, R5, 0xd8, !PT ;  /* 0x0000050002027812 */ /* 0x002fca00078ed805 */
[----:B------:R1:W-:Y:S02]  /*04b0*/  STS [UR8+0x8], R2 ;  /* 0x00000802ff007988 */ /* 0x0003e40008000808 */
.L_x_8:
[----:B------:R-:W-:Y:S05]  /*04c0*/  @P1 BRA `(.L_x_10) ;  /* 0x0000000000281947 */ /* 0x000fea0003800000 */
[----:B-1----:R-:W1:Y:S02]  /*04d0*/  LDS R2, [UR8+0x8] ;  /* 0x00000808ff027984 */ /* 0x002e640008000800 */
[----:B-1----:R-:W-:-:S05]  /*04e0*/  LOP3.LUT R2, R2, 0x1800, RZ, 0xb8, !PT ;  /* 0x0000180002027812 */ /* 0x002fca00078eb8ff */
[----:B------:R2:W-:Y:S02]  /*04f0*/  STS [UR8+0x8], R2 ;  /* 0x00000802ff007988 */ /* 0x0005e40008000808 */
.L_x_9:
[----:B------:R-:W-:Y:S05]  /*0500*/  @P1 BREAK B0 ;  /* 0x0000000000001942 */ /* 0x000fea0003800000 */
[----:B------:R-:W-:Y:S05]  /*0510*/  @P1 BRA `(.L_x_11) ;  /* 0x0000000000241947 */ /* 0x000fea0003800000 */
[----:B------:R-:W3:Y:S01]  /*0520*/  LDS R5, [UR8+0x8] ;  /* 0x00000808ff057984 */ /* 0x000ee20008000800 */
[----:B-12---:R-:W-:-:S05]  /*0530*/  IMAD.MOV.U32 R2, RZ, RZ, 0x6000 ;  /* 0x00006000ff027424 */ /* 0x006fca00078e00ff */
[----:B---3--:R-:W-:-:S04]  /*0540*/  LOP3.LUT R2, R5, 0x4000, R2, 0xd8, !PT ;  /* 0x0000400005027812 */ /* 0x008fc800078ed802 */
[----:B------:R-:W-:-:S05]  /*0550*/  LOP3.LUT R2, R2, 0x400000, RZ, 0xb8, !PT ;  /* 0x0040000002027812 */ /* 0x000fca00078eb8ff */
[----:B------:R2:W-:Y:S02]  /*0560*/  STS [UR8+0x8], R2 ;  /* 0x00000802ff007988 */ /* 0x0005e40008000808 */
.L_x_10:
[----:B------:R-:W-:Y:S05]  /*0570*/  BSYNC B0 ;  /* 0x0000000000007941 */ /* 0x000fea0003800000 */
.L_x_7:
[----:B-12---:R-:W1:Y:S02]  /*0580*/  @!P1 LDS R2, [UR8+0x8] ;  /* 0x00000808ff029984 */ /* 0x006e640008000800 */
[----:B-1----:R-:W-:-:S05]  /*0590*/  @!P1 LOP3.LUT R2, R2, 0x8000, RZ, 0xb8, !PT ;  /* 0x0000800002029812 */ /* 0x002fca00078eb8ff */
[----:B------:R3:W-:Y:S02]  /*05a0*/  @!P1 STS [UR8+0x8], R2 ;  /* 0x00000802ff009988 */ /* 0x0007e40008000808 */
.L_x_11:
[----:B------:R-:W-:Y:S05]  /*05b0*/  BSYNC B1 ;  /* 0x0000000000017941 */ /* 0x000fea0003800000 */
.L_x_6:
[----:B------:R-:W-:Y:S05]  /*05c0*/  WARPSYNC.ALL ;  /* 0x0000000000007948 */ /* 0x000fea0003800000 */
[----:B------:R-:W4:Y:S02]  /*05d0*/  LDC R7, c[0x0][0x22c] ;  /* 0x00008b00ff077b82 */ /* 0x000f240000000800 */
[----:B----4-:R-:W-:Y:S01]  /*05e0*/  VIADD R7, R7, 0xffffffff ;  /* 0xffffffff07077836 */ /* 0x010fe20000000000 */
[----:B------:R-:W-:Y:S06]  /*05f0*/  @P0 BRA `(.L_x_12) ;  /* 0x0000000000280947 */ /* 0x000fec0003800000 */
[----:B-123--:R-:W1:Y:S01]  /*0600*/  S2R R2, SR_LANEID ;  /* 0x0000000000027919 */ /* 0x00ee620000000000 */
[----:B------:R-:W-:Y:S05]  /*0610*/  WARPSYNC.ALL ;  /* 0x0000000000007948 */ /* 0x000fea0003800000 */
[----:B-1----:R-:W-:-:S05]  /*0620*/  IMAD.SHL.U32 R2, R2, 0x4, RZ ;  /* 0x0000000402027824 */ /* 0x002fca00078e00ff */
[----:B------:R-:W1:Y:S01]  /*0630*/  LDS R9, [R2+UR8] ;  /* 0x0000000802097984 */ /* 0x000e620008000800 */
[----:B------:R-:W-:-:S05]  /*0640*/  IADD3 R4, P2, R2, UR20, RZ ;  /* 0x0000001402047c10 */ /* 0x000fca000ff5e0ff */
[----:B------:R-:W-:-:S05]  /*0650*/  IMAD.X R5, RZ, RZ, UR21, P2 ;  /* 0x00000015ff057e24 */ /* 0x000fca00090e06ff */
[----:B-1----:R4:W5:Y:S01]  /*0660*/  ATOMG.E.EXCH.STRONG.GPU PT, RZ, [R4], R9 ;  /* 0x0000000904ff73a8 */ /* 0x00296200041ee100 */
[----:B------:R-:W-:-:S04]  /*0670*/  DEPBAR {5,4,3,2,1,0} ;  /* 0x0000003f0000791a */ /* 0x000fc80000000000 */
[----:B------:R4:W-:Y:S01]  /*0680*/  UTMACCTL.IV [UR20] ;  /* 0x00000000140079b9 */ /* 0x0009e20008000000 */
[----:B------:R-:W-:Y:S01]  /*0690*/  NOP ;  /* 0x0000000000007918 */ /* 0x000fe20000000000 */
.L_x_12:
[----:B------:R-:W-:Y:S05]  /*06a0*/  @P0 BRA `(.L_x_13) ;  /* 0x00000000000c0947 */ /* 0x000fea0003800000 */
[----:B------:R0:W-:Y:S01]  /*06b0*/  UTMACMDFLUSH ;  /* 0x00000000000079b7 */ /* 0x0001e20000000000 */
[----:B------:R-:W-:Y:S05]  /*06c0*/  @P0 BRA `(.L_x_13) ;  /* 0x0000000000040947 */ /* 0x000fea0003800000 */
[----:B------:R-:W-:-:S04]  /*06d0*/  DEPBAR.LE SB0, 0x0 ;  /* 0x000080000000791a */ /* 0x000fc80000000000 */
.L_x_13:
[----:B------:R-:W-:Y:S05]  /*06e0*/  WARPSYNC.ALL ;  /* 0x0000000000007948 */ /* 0x000fea0003800000 */
[----:B-----5:R-:W-:Y:S06]  /*06f0*/  BAR.SYNC.DEFER_BLOCKING 0x0 ;  /* 0x0000000000007b1d */ /* 0x020fec0000010000 */
[----:B------:R-:W-:Y:S02]  /*0700*/  BSSY B1, `(.L_x_14) ;  /* 0x000000b000017945 */ /* 0x000fe40003800000 */
[----:B------:R-:W-:Y:S06]  /*0710*/  BAR.SYNC.DEFER_BLOCKING 0x0 ;  /* 0x0000000000007b1d */ /* 0x000fec0000010000 */
[----:B------:R1:W-:Y:S01]  /*0720*/  @!P0 STS [R12], RZ ;  /* 0x000000ff0c008388 */ /* 0x0003e20000000800 */
[----:B------:R-:W-:Y:S01]  /*0730*/  NOP ;  /* 0x0000000000007918 */ /* 0x000fe20000000000 */
[----:B------:R-:W-:Y:S05]  /*0740*/  @P1 BRA `(.L_x_15) ;  /* 0x0000000000181947 */ /* 0x000fea0003800000 */
[----:B-123--:R-:W1:Y:S01]  /*0750*/  LDS R2, [UR8+0x8] ;  /* 0x00000808ff027984 */ /* 0x00ee620008000800 */
[----:B------:R-:W2:Y:S01]  /*0760*/  LDC.64 R10, c[0x0][0x218] ;  /* 0x00008600ff0a7b82 */ /* 0x000ea20000000a00 */
[----:B----4-:R-:W-:Y:S02]  /*0770*/  IMAD.MOV.U32 R5, RZ, RZ, 0x70 ;  /* 0x00000070ff057424 */ /* 0x010fe400078e00ff */
[----:B--2---:R2:W-:Y:S03]  /*0780*/  STS.64 [UR8], R10 ;  /* 0x0000000aff007988 */ /* 0x0045e60008000a08 */
[----:B-1----:R-:W-:-:S05]  /*0790*/  LOP3.LUT R2, R2, 0x10, R5, 0xd8, !PT ;  /* 0x0000001002027812 */ /* 0x002fca00078ed805 */
[----:B------:R2:W-:Y:S02]  /*07a0*/  STS [UR8+0x8], R2 ;  /* 0x00000802ff007988 */ /* 0x0005e40008000808 */
.L_x_15:
[----:B----4-:R-:W-:Y:S05]  /*07b0*/  BSYNC B1 ;  /* 0x0000000000017941 */ /* 0x010fea0003800000 */
.L_x_14:
[----:B------:R-:W-:Y:S04]  /*07c0*/  BSSY B1, `(.L_x_16) ;  /* 0x000000a000017945 */ /* 0x000fe80003800000 */
[----:B------:R-:W-:Y:S05]  /*07d0*/  @P1 BRA `(.L_x_17) ;  /* 0x0000000000201947 */ /* 0x000fea0003800000 */
[----:B-123--:R-:W1:Y:S01]  /*07e0*/  LDS R2, [UR8+0x34] ;  /* 0x00003408ff027984 */ /* 0x00ee620008000800 */
[----:B------:R-:W-:Y:S02]  /*07f0*/  IMAD.MOV.U32 R5, RZ, RZ, 0x3f000000 ;  /* 0x3f000000ff057424 */ /* 0x000fe400078e00ff */
[----:B------:R-:W-:Y:S01]  /*0800*/  @!P1 IMAD.MOV.U32 R4, RZ, RZ, 0x1f ;  /* 0x0000001fff049424 */ /* 0x000fe200078e00ff */
[----:B------:R-:W2:Y:S02]  /*0810*/  @!P1 LDS R9, [UR8+0x38] ;  /* 0x00003808ff099984 */ /* 0x000ea40008000800 */
[----:B-1----:R-:W-:Y:S02]  /*0820*/  LOP3.LUT R2, R2, 0xff000000, R5, 0xb8, !PT ;  /* 0xff00000002027812 */ /* 0x002fe400078eb805 */
[----:B--2---:R-:W-:-:S03]  /*0830*/  @!P1 LOP3.LUT R4, R9, 0xff, R4, 0xb8, !PT ;  /* 0x000000ff09049812 */ /* 0x004fc600078eb804 */
[----:B------:R4:W-:Y:S04]  /*0840*/  STS [UR8+0x34], R2 ;  /* 0x00003402ff007988 */ /* 0x0009e80008000808 */
[----:B------:R4:W-:Y:S02]  /*0850*/  @!P1 STS [UR8+0x38], R4 ;  /* 0x00003804ff009988 */ /* 0x0009e40008000808 */
.L_x_17:
[----:B------:R-:W-:Y:S05]  /*0860*/  BSYNC B1 ;  /* 0x0000000000017941 */ /* 0x000fea0003800000 */
.L_x_16:
[----:B------:R-:W-:Y:S04]  /*0870*/  BSSY B1, `(.L_x_18) ;  /* 0x0000004000017945 */ /* 0x000fe80003800000 */
[----:B------:R-:W-:Y:S05]  /*0880*/  @P1 BRA `(.L_x_19) ;  /* 0x0000000000081947 */ /* 0x000fea0003800000 */
[----:B------:R1:W-:Y:S04]  /*0890*/  STS [UR8+0x24], R8 ;  /* 0x00002408ff007988 */ /* 0x0003e80008000808 */
[----:B------:R1:W-:Y:S02]  /*08a0*/  STS [UR8+0x20], R7 ;  /* 0x00002007ff007988 */ /* 0x0003e40008000808 */
.L_x_19:
[----:B------:R-:W-:Y:S05]  /*08b0*/  BSYNC B1 ;  /* 0x0000000000017941 */ /* 0x000fea0003800000 */
.L_x_18:
[----:B------:R-:W-:Y:S04]  /*08c0*/  BSSY B1, `(.L_x_20) ;  /* 0x000000e000017945 */ /* 0x000fe80003800000 */
[----:B------:R-:W-:Y:S05]  /*08d0*/  @P1 BRA `(.L_x_21) ;  /* 0x0000000000301947 */ /* 0x000fea0003800000 */
[----:B----4-:R-:W4:Y:S01]  /*08e0*/  LDS R4, [UR8+0x34] ;  /* 0x00003408ff047984 */ /* 0x010f220008000800 */
[----:B--2---:R-:W2:Y:S03]  /*08f0*/  LDC.64 R10, c[0x0][0x240] ;  /* 0x00009000ff0a7b82 */ /* 0x004ea60000000a00 */
[----:B-1-3--:R-:W1:Y:S01]  /*0900*/  LDS R2, [UR8+0x1c] ;  /* 0x00001c08ff027984 */ /* 0x00ae620008000800 */
[C---:B--2---:R-:W-:Y:S01]  /*0910*/  SHF.L.U64.HI R8, R10.reuse, 0x1, R11 ;  /* 0x000000010a087819 */ /* 0x044fe2000001020b */
[----:B------:R-:W-:-:S03]  /*0920*/  IMAD.SHL.U32 R5, R10, 0x2, RZ ;  /* 0x000000020a057824 */ /* 0x000fc600078e00ff */
[--C-:B------:R-:W-:Y:S02]  /*0930*/  SHF.R.U32.HI R9, RZ, 0x4, R8.reuse ;  /* 0x00000004ff097819 */ /* 0x100fe40000011608 */
[----:B------:R-:W-:-:S05]  /*0940*/  SHF.R.U64 R5, R5, 0x4, R8 ;  /* 0x0000000405057819 */ /* 0x000fca0000001208 */
[----:B------:R2:W-:Y:S01]  /*0950*/  STS [UR8+0xc], R5 ;  /* 0x00000c05ff007988 */ /* 0x0005e20008000808 */
[----:B----4-:R-:W-:Y:S02]  /*0960*/  LOP3.LUT R4, R4, 0x7, RZ, 0xb8, !PT ;  /* 0x0000000704047812 */ /* 0x010fe400078eb8ff */
[----:B-1----:R-:W-:-:S03]  /*0970*/  LOP3.LUT R2, R2, 0xf, R9, 0xb8, !PT ;  /* 0x0000000f02027812 */ /* 0x002fc600078eb809 */
[----:B------:R2:W-:Y:S04]  /*0980*/  STS [UR8+0x34], R4 ;  /* 0x00003404ff007988 */ /* 0x0005e80008000808 */
[----:B------:R2:W-:Y:S02]  /*0990*/  STS [UR8+0x1c], R2 ;  /* 0x00001c02ff007988 */ /* 0x0005e40008000808 */
.L_x_21:
[----:B------:R-:W-:Y:S05]  /*09a0*/  BSYNC B1 ;  /* 0x0000000000017941 */ /* 0x000fea0003800000 */
.L_x_20:
[----:B------:R-:W-:Y:S04]  /*09b0*/  BSSY B2, `(.L_x_22) ;  /* 0x000001a000027945 */ /* 0x000fe80003800000 */
[----:B------:R-:W-:Y:S04]  /*09c0*/  BSSY B1, `(.L_x_23) ;  /* 0x0000015000017945 */ /* 0x000fe80003800000 */
[----:B------:R-:W-:Y:S05]  /*09d0*/  @P1 BRA `(.L_x_24) ;  /* 0x0000000000201947 */ /* 0x000fea0003800000 */
[----:B-1234-:R-:W1:Y:S02]  /*09e0*/  LDS R2, [UR8+0x34] ;  /* 0x00003408ff027984 */ /* 0x01ee640008000800 */
[----:B-1----:R-:W-:-:S05]  /*09f0*/  LOP3.LUT R2, R2, 0x38, RZ, 0xb8, !PT ;  /* 0x0000003802027812 */ /* 0x002fca00078eb8ff */
[----:B------:R1:W-:Y:S01]  /*0a00*/  STS [UR8+0x34], R2 ;  /* 0x00003402ff007988 */ /* 0x0003e20008000808 */
[----:B------:R-:W-:Y:S05]  /*0a10*/  @P1 BRA `(.L_x_25) ;  /* 0x0000000000201947 */ /* 0x000fea0003800000 */
[----:B-1----:R-:W1:Y:S01]  /*0a20*/  LDS R2, [UR8+0x8] ;  /* 0x00000808ff027984 */ /* 0x002e620008000800 */
[----:B------:R-:W-:-:S05]  /*0a30*/  IMAD.MOV.U32 R5, RZ, RZ, 0x780 ;  /* 0x00000780ff057424 */ /* 0x000fca00078e00ff */
[----:B-1----:R-:W-:-:S05]  /*0a40*/  LOP3.LUT R2, R2, 0x500, R5, 0xd8, !PT ;  /* 0x0000050002027812 */ /* 0x002fca00078ed805 */
[----:B------:R1:W-:Y:S02]  /*0a50*/  STS [UR8+0x8], R2 ;  /* 0x00000802ff007988 */ /* 0x0003e40008000808 */
.L_x_24:
[----:B------:R-:W-:Y:S05]  /*0a60*/  @P1 BRA `(.L_x_26) ;  /* 0x0000000000281947 */ /* 0x000fea0003800000 */
[----:B-1234-:R-:W1:Y:S02]  /*0a70*/  LDS R2, [UR8+0x8] ;  /* 0x00000808ff027984 */ /* 0x01ee640008000800 */
[----:B-1----:R-:W-:-:S05]  /*0a80*/  LOP3.LUT R2, R2, 0x1800, RZ, 0xb8, !PT ;  /* 0x0000180002027812 */ /* 0x002fca00078eb8ff */
[----:B------:R2:W-:Y:S02]  /*0a90*/  STS [UR8+0x8], R2 ;  /* 0x00000802ff007988 */ /* 0x0005e40008000808 */
.L_x_25:
[----:B------:R-:W-:Y:S05]  /*0aa0*/  @P1 BREAK B1 ;  /* 0x0000000000011942 */ /* 0x000fea0003800000 */
[----:B------:R-:W-:Y:S05]  /*0ab0*/  @P1 BRA `(.L_x_27) ;  /* 0x0000000000241947 */ /* 0x000fea0003800000 */
[----:B-12---:R-:W1:Y:S01]  /*0ac0*/  LDS R2, [UR8+0x8] ;  /* 0x00000808ff027984 */ /* 0x006e620008000800 */
[----:B------:R-:W-:-:S05]  /*0ad0*/  IMAD.MOV.U32 R5, RZ, RZ, 0x6000 ;  /* 0x00006000ff057424 */ /* 0x000fca00078e00ff */
[----:B-1----:R-:W-:-:S04]  /*0ae0*/  LOP3.LUT R2, R2, 0x6000, R5, 0xd8, !PT ;  /* 0x0000600002027812 */ /* 0x002fc800078ed805 */
[----:B------:R-:W-:-:S05]  /*0af0*/  LOP3.LUT R2, R2, 0x400000, RZ, 0xb8, !PT ;  /* 0x0040000002027812 */ /* 0x000fca00078eb8ff */
[----:B------:R1:W-:Y:S02]  /*0b00*/  STS [UR8+0x8], R2 ;  /* 0x00000802ff007988 */ /* 0x0003e40008000808 */
.L_x_26:
[----:B------:R-:W-:Y:S05]  /*0b10*/  BSYNC B1 ;  /* 0x0000000000017941 */ /* 0x000fea0003800000 */
.L_x_23:
[----:B-1234-:R-:W1:Y:S02]  /*0b20*/  @!P1 LDS R2, [UR8+0x8] ;  /* 0x00000808ff029984 */ /* 0x01ee640008000800 */
[----:B-1----:R-:W-:-:S05]  /*0b30*/  @!P1 LOP3.LUT R2, R2, 0x8000, RZ, 0xb8, !PT ;  /* 0x0000800002029812 */ /* 0x002fca00078eb8ff */
[----:B------:R3:W-:Y:S02]  /*0b40*/  @!P1 STS [UR8+0x8], R2 ;  /* 0x00000802ff009988 */ /* 0x0007e40008000808 */
.L_x_27:
[----:B------:R-:W-:Y:S05]  /*0b50*/  BSYNC B2 ;  /* 0x0000000000027941 */ /* 0x000fea0003800000 */
.L_x_22:
[----:B------:R-:W-:Y:S05]  /*0b60*/  WARPSYNC.ALL ;  /* 0x0000000000007948 */ /* 0x000fea0003800000 */
[----:B------:R-:W-:-:S04]  /*0b70*/  UIADD3 UR23, UR4, 0x80, URZ ;  /* 0x0000008004177890 */ /* 0x000fc8000fffe03f */
[----:B------:R-:W-:-:S04]  /*0b80*/  UIADD3 UR22, UP0, UR23, UR48, URZ ;  /* 0x0000003017167290 */ /* 0x000fc8000ff1e03f */
[----:B------:R-:W-:Y:S01]  /*0b90*/  ULEA.HI.X.SX32 UR23, UR23, UR49, 0x1, UP0 ;  /* 0x0000003117177291 */ /* 0x000fe200080f0e3f */
[----:B------:R-:W-:Y:S11]  /*0ba0*/  @P0 BRA `(.L_x_28) ;  /* 0x0000000000280947 */ /* 0x000ff60003800000 */
        /* <DEDUP_REMOVED lines=10> */
.L_x_28:
[----:B------:R-:W-:Y:S05]  /*0c50*/  @P0 BRA `(.L_x_29) ;  /* 0x00000000000c0947 */ /* 0x000fea0003800000 */
[----:B------:R0:W-:Y:S01]  /*0c60*/  UTMACMDFLUSH ;  /* 0x00000000000079b7 */ /* 0x0001e20000000000 */
[----:B------:R-:W-:Y:S05]  /*0c70*/  @P0 BRA `(.L_x_29) ;  /* 0x0000000000040947 */ /* 0x000fea0003800000 */
[----:B------:R-:W-:-:S04]  /*0c80*/  DEPBAR.LE SB0, 0x0 ;  /* 0x000080000000791a */ /* 0x000fc80000000000 */
.L_x_29:
        /* <DEDUP_REMOVED lines=8> */
[----:B----4-:R-:W2:Y:S01]  /*0d10*/  LDC.64 R8, c[0x0][0x220] ;  /* 0x00008800ff087b82 */ /* 0x010ea20000000a00 */
[----:B------:R-:W-:Y:S02]  /*0d20*/  IMAD.MOV.U32 R5, RZ, RZ, 0x70 ;  /* 0x00000070ff057424 */ /* 0x000fe400078e00ff */
[----:B--2---:R2:W-:Y:S03]  /*0d30*/  STS.64 [UR8], R8 ;  /* 0x00000008ff007988 */ /* 0x0045e60008000a08 */
[----:B-1----:R-:W-:-:S05]  /*0d40*/  LOP3.LUT R2, R2, 0x10, R5, 0xd8, !PT ;  /* 0x0000001002027812 */ /* 0x002fca00078ed805 */
[----:B------:R2:W-:Y:S02]  /*0d50*/  STS [UR8+0x8], R2 ;  /* 0x00000802ff007988 */ /* 0x0005e40008000808 */
.L_x_31:
[----:B----4-:R-:W-:Y:S05]  /*0d60*/  BSYNC B2 ;  /* 0x0000000000027941 */ /* 0x010fea0003800000 */
.L_x_30:
[----:B------:R-:W-:Y:S04]  /*0d70*/  BSSY B3, `(.L_x_32) ;  /* 0x0000011000037945 */ /* 0x000fe80003800000 */
[----:B------:R-:W-:Y:S04]  /*0d80*/  BSSY B2, `(.L_x_33) ;  /* 0x000000e000027945 */ /* 0x000fe80003800000 */
[----:B------:R-:W-:Y:S05]  /*0d90*/  @P1 BRA `(.L_x_34) ;  /* 0x0000000000241947 */ /* 0x000fea0003800000 */
[----:B-123--:R-:W1:Y:S01]  /*0da0*/  LDS R2, [UR8+0x34] ;  /* 0x00003408ff027984 */ /* 0x00ee620008000800 */
[----:B------:R-:W-:-:S05]  /*0db0*/  IMAD.MOV.U32 R5, RZ, RZ, 0x3f000000 ;  /* 0x3f000000ff057424 */ /* 0x000fca00078e00ff */
[----:B-1----:R-:W-:-:S05]  /*0dc0*/  LOP3.LUT R2, R2, 0xff000000, R5, 0xb8, !PT ;  /* 0xff00000002027812 */ /* 0x002fca00078eb805 */
[----:B------:R1:W-:Y:S01]  /*0dd0*/  STS [UR8+0x34], R2 ;  /* 0x00003402ff007988 */ /* 0x0003e20008000808 */
[----:B------:R-:W-:Y:S05]  /*0de0*/  @P1 BRA `(.L_x_35) ;  /* 0x00000000001c1947 */ /* 0x000fea0003800000 */
[----:B-1----:R-:W1:Y:S01]  /*0df0*/  LDS R2, [UR8+0x38] ;  /* 0x00003808ff027984 */ /* 0x002e620008000800 */
[----:B------:R-:W-:-:S05]  /*0e00*/  IMAD.MOV.U32 R5, RZ, RZ, 0xff ;  /* 0x000000ffff057424 */ /* 0x000fca00078e00ff */
[----:B-1----:R-:W-:-:S05]  /*0e10*/  LOP3.LUT R2, R2, 0xff, R5, 0xb8, !PT ;  /* 0x000000ff02027812 */ /* 0x002fca00078eb805 */
[----:B------:R4:W-:Y:S02]  /*0e20*/  STS [UR8+0x38], R2 ;  /* 0x00003802ff007988 */ /* 0x0009e40008000808 */
.L_x_34:
[----:B------:R-:W-:Y:S05]  /*0e30*/  @P1 BREAK B2 ;  /* 0x0000000000021942 */ /* 0x000fea0003800000 */
[----:B------:R-:W-:Y:S05]  /*0e40*/  @P1 BRA `(.L_x_36) ;  /* 0x00000000000c1947 */ /* 0x000fea0003800000 */
[----:B------:R1:W-:Y:S02]  /*0e50*/  STS [UR8+0x20], R7 ;  /* 0x00002007ff007988 */ /* 0x0003e40008000808 */
.L_x_35:
[----:B------:R-:W-:Y:S05]  /*0e60*/  BSYNC B2 ;  /* 0x0000000000027941 */ /* 0x000fea0003800000 */
.L_x_33:
[----:B------:R1:W-:Y:S02]  /*0e70*/  @!P1 STS [UR8+0x24], R6 ;  /* 0x00002406ff009988 */ /* 0x0003e40008000808 */
.L_x_36:
[----:B------:R-:W-:Y:S05]  /*0e80*/  BSYNC B3 ;  /* 0x0000000000037941 */ /* 0x000fea0003800000 */
.L_x_32:
[----:B------:R-:W-:Y:S05]  /*0e90*/  WARPSYNC.ALL ;  /* 0x0000000000007948 */ /* 0x000fea0003800000 */
[----:B------:R-:W-:Y:S04]  /*0ea0*/  BSSY B3, `(.L_x_37) ;  /* 0x000000e000037945 */ /* 0x000fe80003800000 */
[----:B------:R-:W-:Y:S05]  /*0eb0*/  @P1 BRA `(.L_x_38) ;  /* 0x0000000000301947 */ /* 0x000fea0003800000 */
[----:B------:R-:W5:Y:S01]  /*0ec0*/  LDS R4, [UR8+0x34] ;  /* 0x00003408ff047984 */ /* 0x000f620008000800 */
[----:B--2---:R-:W2:Y:S03]  /*0ed0*/  LDC.64 R8, c[0x0][0x248] ;  /* 0x00009200ff087b82 */ /* 0x004ea60000000a00 */
[----:B-1-34-:R-:W1:Y:S01]  /*0ee0*/  LDS R2, [UR8+0x1c] ;  /* 0x00001c08ff027984 */ /* 0x01ae620008000800 */
[C---:B--2---:R-:W-:Y:S01]  /*0ef0*/  SHF.L.U64.HI R6, R8.reuse, 0x1, R9 ;  /* 0x0000000108067819 */ /* 0x044fe20000010209 */
[----:B------:R-:W-:-:S03]  /*0f00*/  IMAD.SHL.U32 R5, R8, 0x2, RZ ;  /* 0x0000000208057824 */ /* 0x000fc600078e00ff */
[--C-:B------:R-:W-:Y:S02]  /*0f10*/  SHF.R.U32.HI R7, RZ, 0x4, R6.reuse ;  /* 0x00000004ff077819 */ /* 0x100fe40000011606 */
[----:B------:R-:W-:-:S05]  /*0f20*/  SHF.R.U64 R5, R5, 0x4, R6 ;  /* 0x0000000405057819 */ /* 0x000fca0000001206 */
[----:B------:R2:W-:Y:S01]  /*0f30*/  STS [UR8+0xc], R5 ;  /* 0x00000c05ff007988 */ /* 0x0005e20008000808 */
[----:B-----5:R-:W-:Y:S02]  /*0f40*/  LOP3.LUT R4, R4, 0x7, RZ, 0xb8, !PT ;  /* 0x0000000704047812 */ /* 0x020fe400078eb8ff */
[----:B-1----:R-:W-:-:S03]  /*0f50*/  LOP3.LUT R2, R2, 0xf, R7, 0xb8, !PT ;  /* 0x0000000f02027812 */ /* 0x002fc600078eb807 */
[----:B------:R2:W-:Y:S04]  /*0f60*/  STS [UR8+0x34], R4 ;  /* 0x00003404ff007988 */ /* 0x0005e80008000808 */
[----:B------:R2:W-:Y:S02]  /*0f70*/  STS [UR8+0x1c], R2 ;  /* 0x00001c02ff007988 */ /* 0x0005e40008000808 */
.L_x_38:
[----:B------:R-:W-:Y:S05]  /*0f80*/  BSYNC B3 ;  /* 0x0000000000037941 */ /* 0x000fea0003800000 */
.L_x_37:
        /* <DEDUP_REMOVED lines=11> */
.L_x_41:
[----:B------:R-:W-:Y:S05]  /*1040*/  @P1 BRA `(.L_x_43) ;  /* 0x0000000000281947 */ /* 0x000fea0003800000 */
[----:B-1234-:R-:W1:Y:S02]  /*1050*/  LDS R2, [UR8+0x8] ;  /* 0x00000808ff027984 */ /* 0x01ee640008000800 */
[----:B-1----:R-:W-:-:S05]  /*1060*/  LOP3.LUT R2, R2, 0x1800, RZ, 0xb8, !PT ;  /* 0x0000180002027812 */ /* 0x002fca00078eb8ff */
[----:B------:R2:W-:Y:S02]  /*1070*/  STS [UR8+0x8], R2 ;  /* 0x00000802ff007988 */ /* 0x0005e40008000808 */
.L_x_42:
[----:B------:R-:W-:Y:S05]  /*1080*/  @P1 BREAK B4 ;  /* 0x0000000000041942 */ /* 0x000fea0003800000 */
[----:B------:R-:W-:Y:S05]  /*1090*/  @P1 BRA `(.L_x_44) ;  /* 0x0000000000241947 */ /* 0x000fea0003800000 */
[----:B-12---:R-:W1:Y:S01]  /*10a0*/  LDS R2, [UR8+0x8] ;  /* 0x00000808ff027984 */ /* 0x006e620008000800 */
[----:B------:R-:W-:-:S05]  /*10b0*/  IMAD.MOV.U32 R5, RZ, RZ, 0x6000 ;  /* 0x00006000ff057424 */ /* 0x000fca00078e00ff */
[----:B-1----:R-:W-:-:S04]  /*10c0*/  LOP3.LUT R2, R2, 0x6000, R5, 0xd8, !PT ;  /* 0x0000600002027812 */ /* 0x002fc800078ed805 */
[----:B------:R-:W-:-:S05]  /*10d0*/  LOP3.LUT R2, R2, 0x400000, RZ, 0xb8, !PT ;  /* 0x0040000002027812 */ /* 0x000fca00078eb8ff */
[----:B------:R1:W-:Y:S02]  /*10e0*/  STS [UR8+0x8], R2 ;  /* 0x00000802ff007988 */ /* 0x0003e40008000808 */
.L_x_43:
[----:B------:R-:W-:Y:S05]  /*10f0*/  BSYNC B4 ;  /* 0x0000000000047941 */ /* 0x000fea0003800000 */
.L_x_40:
[----:B-1234-:R-:W1:Y:S02]  /*1100*/  @!P1 LDS R2, [UR8+0x8] ;  /* 0x00000808ff029984 */ /* 0x01ee640008000800 */
[----:B-1----:R-:W-:-:S05]  /*1110*/  @!P1 LOP3.LUT R2, R2, 0x8000, RZ, 0xb8, !PT ;  /* 0x0000800002029812 */ /* 0x002fca00078eb8ff */
[----:B------:R3:W-:Y:S02]  /*1120*/  @!P1 STS [UR8+0x8], R2 ;  /* 0x00000802ff009988 */ /* 0x0007e40008000808 */
.L_x_44:
[----:B------:R-:W-:Y:S05]  /*1130*/  BSYNC B3 ;  /* 0x0000000000037941 */ /* 0x000fea0003800000 */
.L_x_39:
[----:B------:R-:W-:Y:S05]  /*1140*/  WARPSYNC.ALL ;  /* 0x0000000000007948 */ /* 0x000fea0003800000 */
[----:B------:R4:W-:Y:S01]  /*1150*/  STL [R1+0x400], RZ ;  /* 0x000400ff01007387 */ /* 0x0009e20000100800 */
[----:B------:R-:W-:Y:S01]  /*1160*/  UIADD3 UR4, UR4, 0x100, URZ ;  /* 0x0000010004047890 */ /* 0x000fe2000fffe03f */
[----:B------:R-:W-:Y:S02]  /*1170*/  ISETP.GE.AND P2, PT, R13, 0x1, PT ;  /* 0x000000010d00780c */ /* 0x000fe40003f46270 */
[----:B------:R-:W-:Y:S01]  /*1180*/  SHF.R.U32.HI R6, RZ, 0x5, R245 ;  /* 0x00000005ff067819 */ /* 0x000fe200000116f5 */
[----:B------:R-:W-:-:S04]  /*1190*/  UIADD3 UR48, UP0, UR4, UR48, URZ ;  /* 0x0000003004307290 */ /* 0x000fc8000ff1e03f */
[----:B------:R-:W-:Y:S01]  /*11a0*/  ULEA.HI.X.SX32 UR49, UR4, UR49, 0x1, UP0 ;  /* 0x0000003104317291 */ /* 0x000fe200080f0e3f */
[----:B----4-:R-:W-:Y:S11]  /*11b0*/  @P0 BRA `(.L_x_45) ;  /* 0x0000000000280947 */ /* 0x010ff60003800000 */
        /* <DEDUP_REMOVED lines=10> */
.L_x_45:
[----:B------:R-:W-:Y:S05]  /*1260*/  @P0 BRA `(.L_x_46) ;  /* 0x00000000000c0947 */ /* 0x000fea0003800000 */
[----:B------:R0:W-:Y:S01]  /*1270*/  UTMACMDFLUSH ;  /* 0x00000000000079b7 */ /* 0x0001e20000000000 */
[----:B------:R-:W-:Y:S05]  /*1280*/  @P0 BRA `(.L_x_46) ;  /* 0x0000000000040947 */ /* 0x000fea0003800000 */
[----:B------:R-:W-:-:S04]  /*1290*/  DEPBAR.LE SB0, 0x0 ;  /* 0x000080000000791a */ /* 0x000fc80000000000 */
.L_x_46:
[----:B------:R1:W-:Y:S01]  /*12a0*/  STL [R1+0x404], RZ ;  /* 0x000404ff01007387 */ /* 0x0003e20000100800 */
[----:B------:R-:W-:Y:S05]  /*12b0*/  WARPSYNC.ALL ;  /* 0x0000000000007948 */ /* 0x000fea0003800000 */
[----:B------:R1:W-:Y:S01]  /*12c0*/  STL [R1+0x408], RZ ;  /* 0x000408ff01007387 */ /* 0x0003e20000100800 */
[----:B-----5:R-:W-:Y:S01]  /*12d0*/  VOTEU.ALL UP0, P1 ;  /* 0x00000000003f7886 */ /* 0x020fe20000800000 */
[----:B------:R-:W-:Y:S01]  /*12e0*/  UMOV UR4, 0x1 ;  /* 0x0000000100047882 */ /* 0x000fe20000000000 */
[----:B------:R-:W-:Y:S01]  /*12f0*/  R2UR UR50, R6 ;  /* 0x00000000063272ca */ /* 0x000fe200000e0000 */
[----:B------:R1:W-:Y:S01]  /*1300*/  STL [R1+0x40c], RZ ;  /* 0x00040cff01007387 */ /* 0x0003e20000100800 */
[----:B------:R-:W-:Y:S01]  /*1310*/  USHF.L.U32 UR51, UR52, 0x8, URZ ;  /* 0x0000000834337899 */ /* 0x000fe2000800063f */
[----:B------:R-:W-:Y:S01]  /*1320*/  CS2R R24, SRZ ;  /* 0x0000000000187805 */ /* 0x000fe2000001ff00 */
[----:B------:R-:W-:-:S04]  /*1330*/  @!UP0 UIADD3 UR4, -UR4, 0x100000, URZ ;  /* 0x0010000004048890 */ /* 0x000fc8000fffe13f */
[----:B------:R-:W-:Y:S02]  /*1340*/  @!UP0 USHF.L.U32 UR5, UR4, 0xb, URZ ;  /* 0x0000000b04058899 */ /* 0x000fe4000800063f */
[----:B------:R-:W-:Y:S01]  /*1350*/  @!UP0 USHF.L.U32 UR4, UR4, 0x1, URZ ;  /* 0x0000000104048899 */ /* 0x000fe2000800063f */
[----:B------:R1:W-:Y:S01]  /*1360*/  STL [R1+0x410], RZ ;  /* 0x000410ff01007387 */ /* 0x0003e20000100800 */
[----:B------:R-:W-:Y:S01]  /*1370*/  VOTEU.ALL UP0, P1 ;  /* 0x00000000003f7886 */ /* 0x000fe20000800000 */
[----:B------:R-:W-:Y:S01]  /*1380*/  USHF.L.U32 UR11, UR53, 0x8, URZ ;  /* 0x00000008350b7899 */ /* 0x000fe2000800063f */
[----:B------:R-:W-:Y:S01]  /*1390*/  CS2R R26, SRZ ;  /* 0x00000000001a7805 */ /* 0x000fe2000001ff00 */
[----:B------:R1:W-:Y:S01]  /*13a0*/  STL [R1+0x414], RZ ;  /* 0x000414ff01007387 */ /* 0x0003e20000100800 */
[----:B------:R-:W-:Y:S02]  /*13b0*/  CS2R R28, SRZ ;  /* 0x00000000001c7805 */ /* 0x000fe4000001ff00 */
[----:B------:R-:W-:-:S02]  /*13c0*/  CS2R R30, SRZ ;  /* 0x00000000001e7805 */ /* 0x000fc4000001ff00 */
[----:B------:R-:W-:Y:S01]  /*13d0*/  CS2R R32, SRZ ;  /* 0x0000000000207805 */ /* 0x000fe2000001ff00 */
[----:B------:R1:W-:Y:S01]  /*13e0*/  STL [R1+0x418], RZ ;  /* 0x000418ff01007387 */ /* 0x0003e20000100800 */
[----:B------:R-:W-:Y:S02]  /*13f0*/  CS2R R34, SRZ ;  /* 0x0000000000227805 */ /* 0x000fe4000001ff00 */
[----:B------:R-:W-:Y:S02]  /*1400*/  CS2R R36, SRZ ;  /* 0x0000000000247805 */ /* 0x000fe4000001ff00 */
        /* <DEDUP_REMOVED lines=75> */
[----:B------:R-:W-:Y:S01]  /*18c0*/  CS2R R150, SRZ ;  /* 0x0000000000967805 */ /* 0x000fe2000001ff00 */
[----:B------:R1:W-:Y:S04]  /*18d0*/  STL [R1+0x468], RZ ;  /* 0x000468ff01007387 */ /* 0x0003e80000100800 */
        /* <DEDUP_REMOVED lines=229> */
[----:B------:R1:W-:Y:S04]  /*2730*/  STL [R1], RZ ;  /* 0x000000ff01007387 */ /* 0x0003e80000100800 */
        /* <DEDUP_REMOVED lines=119> */
[----:B------:R1:W-:Y:S01]  /*2eb0*/  STL [R1+0x1e0], RZ ;  /* 0x0001e0ff01007387 */ /* 0x0003e20000100800 */
[----:B------:R-:W-:Y:S06]  /*2ec0*/  BAR.SYNC.DEFER_BLOCKING 0x0 ;  /* 0x0000000000007b1d */ /* 0x000fec0000010000 */
[----:B------:R1:W-:Y:S04]  /*2ed0*/  STL [R1+0x1e4], RZ ;  /* 0x0001e4ff01007387 */ /* 0x0003e80000100800 */
[----:B------:R1:W-:Y:S04]  /*2ee0*/  STL [R1+0x1e8], RZ ;  /* 0x0001e8ff01007387 */ /* 0x0003e80000100800 */
[----:B------:R1:W-:Y:S04]  /*2ef0*/  STL [R1+0x1ec], RZ ;  /* 0x0001ecff01007387 */ /* 0x0003e80000100800 */
[----:B------:R1:W-:Y:S04]  /*2f00*/  STL [R1+0x1f0], RZ ;  /* 0x0001f0ff01007387 */ /* 0x0003e80000100800 */
[----:B------:R1:W-:Y:S04]  /*2f10*/  STL [R1+0x1f4], RZ ;  /* 0x0001f4ff01007387 */ /* 0x0003e80000100800 */
[----:B------:R-:W2:Y:S02]  /*2f20*/  FENCE.VIEW.ASYNC.S ;  /* 0x00000000000073c6 */ /* 0x000ea40000000000 */
[----:B--2---:R1:W2:Y:S02]  /*2f30*/  @!UP0 SYNCS.EXCH.64 URZ, [UR8+0x8000], UR4 ;  /* 0x00800004083f85b2 */ /* 0x0042a40008000100 */
[----:B------:R1:W-:Y:S04]  /*2f40*/  STL [R1+0x1f8], RZ ;  /* 0x0001f8ff01007387 */ /* 0x0003e80000100800 */
[----:B------:R1:W-:Y:S01]  /*2f50*/  STL [R1+0x1fc], RZ ;  /* 0x0001fcff01007387 */ /* 0x0003e20000100800 */
[----:B------:R-:W-:Y:S05]  /*2f60*/  @!P2 BRA `(.L_x_47) ;  /* 0x0000004800f0a947 */ /* 0x000fea0003800000 */
[----:B------:R2:W-:Y:S01]  /*2f70*/  STL [R1+0x400], RZ ;  /* 0x000400ff01007387 */ /* 0x0005e20000100800 */
[----:B------:R-:W-:Y:S01]  /*2f80*/  USHF.R.U32.HI UR16, URZ, 0x4, UR8 ;  /* 0x000000043f107899 */ /* 0x000fe20008011608 */
[----:B------:R-:W-:Y:S01]  /*2f90*/  CS2R R24, SRZ ;  /* 0x0000000000187805 */ /* 0x000fe2000001ff00 */
[----:B-1----:R-:W-:Y:S01]  /*2fa0*/  UIADD3 UR4, UR8, 0x4000, URZ ;  /* 0x0000400008047890 */ /* 0x002fe2000fffe03f */
[----:B------:R1:W-:Y:S01]  /*2fb0*/  STL [R1+0x404], RZ ;  /* 0x000404ff01007387 */ /* 0x0003e20000100800 */
[----:B------:R-:W-:Y:S01]  /*2fc0*/  USGXT.U32 UR16, UR16, 0xe ;  /* 0x0000000e1010789a */ /* 0x000fe20008000000 */
[----:B------:R-:W-:Y:S01]  /*2fd0*/  CS2R R26, SRZ ;  /* 0x00000000001a7805 */ /* 0x000fe2000001ff00 */
[----:B------:R-:W-:Y:S01]  /*2fe0*/  USHF.R.U32.HI UR4, URZ, 0x4, UR4 ;  /* 0x000000043f047899 */ /* 0x000fe20008011604 */
[----:B------:R1:W-:Y:S01]  /*2ff0*/  STL [R1+0x408], RZ ;  /* 0x000408ff01007387 */ /* 0x0003e20000100800 */
[----:B------:R-:W-:Y:S01]  /*3000*/  UIADD3 UR9, UP0, UR16, 0x2, URZ ;  /* 0x0000000210097890 */ /* 0x000fe2000ff1e03f */
[----:B------:R-:W-:Y:S01]  /*3010*/  CS2R R28, SRZ ;  /* 0x00000000001c7805 */ /* 0x000fe2000001ff00 */
[----:B------:R-:W-:Y:S01]  /*3020*/  UMOV UR5, URZ ;  /* 0x0000003f00057c82 */ /* 0x000fe20008000000 */
[----:B------:R1:W-:Y:S01]  /*3030*/  STL [R1+0x40c], RZ ;  /* 0x00040cff01007387 */ /* 0x0003e20000100800 */
[----:B------:R-:W-:Y:S01]  /*3040*/  USGXT.U32 UR4, UR4, 0xe ;  /* 0x0000000e0404789a */ /* 0x000fe20008000000 */
[----:B------:R-:W-:Y:S01]  /*3050*/  CS2R R30, SRZ ;  /* 0x00000000001e7805 */ /* 0x000fe2000001ff00 */
[----:B------:R-:W-:Y:S01]  /*3060*/  UIADD3.X UR10, UR5, -0x7fffffe0, URZ, UP0, !UPT ;  /* 0x80000020050a7890 */ /* 0x000fe200087fe43f */
[----:B------:R1:W-:Y:S01]  /*3070*/  STL [R1+0x410], RZ ;  /* 0x000410ff01007387 */ /* 0x0003e20000100800 */
[----:B------:R-:W-:Y:S01]  /*3080*/  UMOV UR6, 0x1000080 ;  /* 0x0100008000067882 */ /* 0x000fe20000000000 */
[----:B------:R-:W-:Y:S01]  /*3090*/  UMOV UR7, 0x40000040 ;  /* 0x4000004000077882 */ /* 0x000fe20000000000 */
[----:B------:R-:W-:Y:S01]  /*30a0*/  CS2R R32, SRZ ;  /* 0x0000000000207805 */ /* 0x000fe2000001ff00 */
[----:B------:R1:W-:Y:S01]  /*30b0*/  STL [R1+0x414], RZ ;  /* 0x000414ff01007387 */ /* 0x0003e20000100800 */
[----:B------:R-:W-:-:S02]  /*30c0*/  CS2R R34, SRZ ;  /* 0x0000000000227805 */ /* 0x000fc4000001ff00 */
[----:B------:R-:W-:Y:S02]  /*30d0*/  CS2R R36, SRZ ;  /* 0x0000000000247805 */ /* 0x000fe4000001ff00 */
[----:B------:R-:W-:Y:S01]  /*30e0*/  CS2R R38, SRZ ;  /* 0x0000000000267805 */ /* 0x000fe2000001ff00 */
[----:B------:R1:W-:Y:S01]  /*30f0*/  STL [R1+0x418], RZ ;  /* 0x000418ff01007387 */ /* 0x0003e20000100800 */
[----:B------:R-:W-:Y:S02]  /*3100*/  CS2R R40, SRZ ;  /* 0x0000000000287805 */ /* 0x000fe4000001ff00 */
[----:B------:R-:W-:Y:S02]  /*3110*/  CS2R R42, SRZ ;  /* 0x00000000002a7805 */ /* 0x000fe4000001ff00 */
        /* <DEDUP_REMOVED lines=47> */
[----:B------:R-:W-:Y:S01]  /*3410*/  CS2R R114, SRZ ;  /* 0x0000000000727805 */ /* 0x000fe2000001ff00 */
[----:B------:R-:W-:Y:S01]  /*3420*/  ULOP3.LUT UR18, UR4, 0x1000000, URZ, 0xfc, !UPT ;  /* 0x0100000004127892 */ /* 0x000fe2000f8efc3f */
[----:B------:R1:W-:Y:S01]  /*3430*/  STL [R1+0x44c], RZ ;  /* 0x00044cff01007387 */ /* 0x0003e20000100800 */
[----:B------:R-:W-:Y:S01]  /*3440*/  UIADD3.64 UR6, UR4, UR6, URZ ;  /* 0x0000000604067297 */ /* 0x000fe2000fffe03f */
        /* <DEDUP_REMOVED lines=23> */
[----:B------:R-:W-:Y:S01]  /*35c0*/  CS2R R150, SRZ ;  /* 0x0000000000967805 */ /* 0x000fe2000001ff00 */
[----:B------:R-:W-:Y:S01]  /*35d0*/  UMOV UR4, UR9 ;  /* 0x0000000900047c82 */ /* 0x000fe20008000000 */
[----:B------:R-:W-:Y:S01]  /*35e0*/  UMOV UR5, UR10 ;  /* 0x0000000a00057c82 */ /* 0x000fe20008000000 */
[----:B------:R1:W-:Y:S01]  /*35f0*/  STL [R1+0x468], RZ ;  /* 0x000468ff01007387 */ /* 0x0003e20000100800 */
[----:B------:R-:W-:-:S02]  /*3600*/  UIADD3.64 UR24, UR4, 0xfe, URZ ;  /* 0x000000fe04187897 */ /* 0x000fc4000fffe03f */
[----:B------:R-:W-:Y:S01]  /*3610*/  UIADD3.64 UR28, UR4, 0x100, URZ ;  /* 0x00000100041c7897 */ /* 0x000fe2000fffe03f */
[----:B------:R1:W-:Y:S01]  /*3620*/  STL [R1+0x46c], RZ ;  /* 0x00046cff01007387 */ /* 0x0003e20000100800 */
[----:B------:R-:W-:Y:S02]  /*3630*/  UIADD3.64 UR32, UR4, 0x1fe, URZ ;  /* 0x000001fe04207897 */ /* 0x000fe4000fffe03f */
[----:B------:R-:W-:Y:S01]  /*3640*/  UIADD3.64 UR36, UR4, 0x200, URZ ;  /* 0x0000020004247897 */ /* 0x000fe2000fffe03f */
[----:B------:R1:W-:Y:S01]  /*3650*/  STL [R1+0x470], RZ ;  /* 0x000470ff01007387 */ /* 0x0003e20000100800 */
[----:B------:R-:W-:Y:S02]  /*3660*/  UIADD3.64 UR40, UR4, 0x2fe, URZ ;  /* 0x000002fe04287897 */ /* 0x000fe4000fffe03f */
[----:B------:R-:W-:Y:S01]  /*3670*/  UIADD3.64 UR44, UR4, 0x300, URZ ;  /* 0x00000300042c7897 */ /* 0x000fe2000fffe03f */
[----:B------:R1:W-:Y:S01]  /*3680*/  STL [R1+0x474], RZ ;  /* 0x000474ff01007387 */ /* 0x0003e20000100800 */
[----:B------:R-:W-:Y:S01]  /*3690*/  UMOV UR10, URZ ;  /* 0x0000003f000a7c82 */ /* 0x000fe20008000000 */
[----:B------:R-:W-:-:S02]  /*36a0*/  UMOV UR19, 0x40000040 ;  /* 0x4000004000137882 */ /* 0x000fc40000000000 */
        /* <DEDUP_REMOVED lines=353> */
[----:B--2---:R1:W-:Y:S02]  /*4cc0*/  STL [R1+0x1fc], RZ ;  /* 0x0001fcff01007387 */ /* 0x0043e40000100800 */
.L_x_49:
[----:B------:R-:W-:Y:S01]  /*4cd0*/  BAR.SYNC.DEFER_BLOCKING 0x0 ;  /* 0x0000000000007b1d */ /* 0x000fe20000010000 */
[----:B---3--:R-:W-:Y:S01]  /*4ce0*/  @!P1 IMAD.MOV.U32 R2, RZ, RZ, 0x8000 ;  /* 0x00008000ff029424 */ /* 0x008fe200078e00ff */
[----:B------:R-:W-:Y:S01]  /*4cf0*/  ELECT P0, URZ, PT ;  /* 0x00000000003f782f */ /* 0x000fe20003800000 */
[----:B------:R-:W-:-:S03]  /*4d00*/  UIADD3 UR9, UR8, 0x8000, URZ ;  /* 0x0000800008097890 */ /* 0x000fc6000fffe03f */
[----:B------:R-:W-:Y:S01]  /*4d10*/  ISETP.LT.U32.AND P0, PT, R3, 0x20, P0 ;  /* 0x000000200300780c */ /* 0x000fe20000701070 */
[----:B------:R-:W-:Y:S01]  /*4d20*/  ULOP3.LUT UR14, UR50, 0x3, URZ, 0xc0, !UPT ;  /* 0x00000003320e7892 */ /* 0x000fe2000f8ec03f */
[----:B------:R-:W-:-:S03]  /*4d30*/  UMOV UR15, UR10 ;  /* 0x0000000a000f7c82 */ /* 0x000fc60008000000 */
[----:B------:R-:W-:Y:S02]  /*4d40*/  ULEA UR12, UR14, UR8, 0xc ;  /* 0x000000080e0c7291 */ /* 0x000fe4000f8e603f */
[----:B------:R-:W-:Y:S02]  /*4d50*/  ULEA UR14, UR14, UR51, 0x6 ;  /* 0x000000330e0e7291 */ /* 0x000fe4000f8e303f */
[----:B------:R-:W-:Y:S01]  /*4d60*/  UIADD3 UR12, UR12, 0x4000, URZ ;  /* 0x000040000c0c7890 */ /* 0x000fe2000fffe03f */
[----:B------:R-:W-:-:S03]  /*4d70*/  UMOV UR13, UR9 ;  /* 0x00000009000d7c82 */ /* 0x000fc60008000000 */
[----:B------:R-:W-:Y:S01]  /*4d80*/  VOTEU.ANY UP0, P0 ;  /* 0x00000000003f7886 */ /* 0x000fe20000000100 */
[----:B------:R-:W-:Y:S01]  /*4d90*/  VOTEU.ANY UP1, P0 ;  /* 0x00000000003f7886 */ /* 0x000fe20000020100 */
[----:B------:R2:W-:Y:S01]  /*4da0*/  @!P1 SYNCS.ARRIVE.TRANS64 RZ, [UR8+0x8000], R2 ;  /* 0x00800002ffff99a7 */ /* 0x0005e20008000008 */
[----:B------:R3:W-:Y:S06]  /*4db0*/  MEMBAR.ALL.CTA ;  /* 0x0000000000007992 */ /* 0x0007ec0000008000 */
[----:B---3--:R-:W3:Y:S01]  /*4dc0*/  FENCE.VIEW.ASYNC.S ;  /* 0x00000000000073c6 */ /* 0x008ee20000000000 */
[----:B------:R-:W-:Y:S01]  /*4dd0*/  @UP0 UMOV UR26, UR20 ;  /* 0x00000014001a0c82 */ /* 0x000fe20008000000 */
[----:B------:R-:W-:Y:S01]  /*4de0*/  @UP0 UMOV UR27, UR21 ;  /* 0x00000015001b0c82 */ /* 0x000fe20008000000 */
[----:B--2---:R-:W-:Y:S01]  /*4df0*/  SHF.L.U32 R2, R0, 0x1f, RZ ;  /* 0x0000001f00027819 */ /* 0x004fe200000006ff */
[----:B---3--:R-:W-:Y:S06]  /*4e00*/  BAR.SYNC.DEFER_BLOCKING 0x0 ;  /* 0x0000000000007b1d */ /* 0x008fec0000010000 */
[----:B------:R2:W-:Y:S02]  /*4e10*/  @UP1 UTMALDG.2D [UR8], [UR26] ;  /* 0x000000081a0015b4 */ /* 0x0005e40008008000 */
[----:B------:R-:W-:Y:S06]  /*4e20*/  BAR.SYNC.DEFER_BLOCKING 0x0 ;  /* 0x0000000000007b1d */ /* 0x000fec0000010000 */
[----:B------:R2:W-:Y:S02]  /*4e30*/  UTMALDG.2D [UR12], [UR22] ;  /* 0x0000000c160075b4 */ /* 0x0005e40008008000 */
[----:B------:R-:W-:Y:S06]  /*4e40*/  BAR.SYNC.DEFER_BLOCKING 0x0 ;  /* 0x0000000000007b1d */ /* 0x000fec0000010000 */
[----:B------:R-:W3:Y:S02]  /*4e50*/  SYNCS.PHASECHK.TRANS64.TRYWAIT P0, [UR8+0x8000], R2 ;  /* 0x00800002ff0075a7 */ /* 0x000ee40008000148 */
[----:B--23-5:R-:W-:Y:S05]  /*4e60*/  @!P0 BRA `(.L_x_48) ;  /* 0x0000006c00d08947 */ /* 0x02cfea0003800000 */
.L_x_50:
[----:B------:R-:W-:Y:S01]  /*4e70*/  STL [R1+0x6d0], R245 ;  /* 0x0006d0f501007387 */ /* 0x000fe20000100800 */
[----:B------:R-:W-:Y:S01]  /*4e80*/  UMOV UR17, 0x80000020 ;  /* 0x8000002000117882 */ /* 0x000fe20000000000 */
[----:B------:R-:W-:Y:S01]  /*4e90*/  UMOV UR26, UR18 ;  /* 0x00000012001a7c82 */ /* 0x000fe20008000000 */
[----:B------:R-:W-:Y:S01]  /*4ea0*/  UMOV UR27, UR19 ;  /* 0x00000013001b7c82 */ /* 0x000fe20008000000 */
[----:B------:R-:W-:Y:S01]  /*4eb0*/  STL.64 [R1+0x6c8], R150 ;  /* 0x0006c89601007387 */ /* 0x000fe20000100a00 */
[----:B------:R-:W-:Y:S01]  /*4ec0*/  UMOV UR30, UR6 ;  /* 0x00000006001e7c82 */ /* 0x000fe20008000000 */
        /* <DEDUP_REMOVED lines=12> */
[----:B------:R-:W2:Y:S02]  /*4f90*/  LDC R2, c[0x0][0x230] ;  /* 0x00008c00ff027b82 */ /* 0x000ea40000000800 */
[----:B------:R-:W-:Y:S04]  /*4fa0*/  STL.64 [R1+0x6a8], R142 ;  /* 0x0006a88e01007387 */ /* 0x000fe80000100a00 */
        /* <DEDUP_REMOVED lines=8> */
[----:B------:R3:W-:Y:S04]  /*5030*/  STL.64 [R1+0x660], R124 ;  /* 0x0006607c01007387 */ /* 0x0007e80000100a00 */
[----:B---3--:R-:W3:Y:S04]  /*5040*/  LDL.LU.64 R124, [R1] ;  /* 0x00000000017c7983 */ /* 0x008ee80000300a00 */
[----:B------:R-:W4:Y:S04]  /*5050*/  LDL.LU.64 R126, [R1+0x8] ;  /* 0x00000800017e7983 */ /* 0x000f280000300a00 */
[----:B------:R-:W2:Y:S04]  /*5060*/  LDL.LU.64 R128, [R1+0x10] ;  /* 0x0000100001807983 */ /* 0x000ea80000300a00 */
[----:B------:R-:W3:Y:S04]  /*5070*/  LDL.LU.64 R130, [R1+0x18] ;  /* 0x0000180001827983 */ /* 0x000ee80000300a00 */
        /* <DEDUP_REMOVED lines=10> */
[----:B----4-:R-:W-:Y:S04]  /*5120*/  STL.64 [R1+0x8d0], R150 ;  /* 0x0008d09601007387 */ /* 0x010fe80000100a00 */
[----:B---3--:R-:W-:Y:S04]  /*5130*/  STL.64 [R1+0x8c8], R148 ;  /* 0x0008c89401007387 */ /* 0x008fe80000100a00 */
[----:B--2---:R-:W-:Y:S04]  /*5140*/  STL.64 [R1+0x8c0], R146 ;  /* 0x0008c09201007387 */ /* 0x004fe80000100a00 */
        /* <DEDUP_REMOVED lines=61> */
[----:B--2---:R-:W2:Y:S04]  /*5520*/  LDL.LU.64 R24, [R1+0x200] ;  /* 0x0002000001187983 */ /* 0x004ea80000300a00 */
        /* <DEDUP_REMOVED lines=63> */
[----:B--2---:R-:W-:Y:S04]  /*5920*/  STL.64 [R1+0xad0], R150 ;  /* 0x000ad09601007387 */ /* 0x004fe80000100a00 */
[----:B----4-:R-:W-:Y:S04]  /*5930*/  STL.64 [R1+0xac8], R148 ;  /* 0x000ac89401007387 */ /* 0x010fe80000100a00 */
[----:B---3--:R-:W-:Y:S04]  /*5940*/  STL.64 [R1+0xac0], R146 ;  /* 0x000ac09201007387 */ /* 0x008fe80000100a00 */
        /* <DEDUP_REMOVED lines=62> */
[----:B------:R-:W2:Y:S04]  /*5d30*/  LDL.LU.64 R26, [R1+0x408] ;  /* 0x00040800011a7983 */ /* 0x000ea80000300a00 */
        /* <DEDUP_REMOVED lines=62> */
[----:B------:R-:W3:Y:S04]  /*6120*/  LDL.LU.64 R152, [R1+0x70] ;  /* 0x0000700001987983 */ /* 0x000ee80000300a00 */
        /* <DEDUP_REMOVED lines=48> */
[----:B------:R-:W3:Y:S01]  /*6430*/  LDL.LU.64 R250, [R1+0x1f8] ;  /* 0x0001f80001fa7983 */ /* 0x000ee20000300a00 */
[----:B--2---:R-:W-:-:S06]  /*6440*/  WARPGROUP.ARRIVE ;  /* 0x00000000000079c5 */ /* 0x004fcc0000000000 */
[----:B------:R-:W-:Y:S03]  /*6450*/  HGMMA.64x256x16.F32.BF16 R24, gdesc[UR16].tnspB, R24, gsb0 ;  /* 0x43e00000101879f0 */ /* 0x000fe60008001818 */
[----:B------:R-:W-:Y:S02]  /*6460*/  WARPGROUP.DEPBAR.LE gsb0, 0x0 ;  /* 0x00008000000079c5 */ /* 0x000fe40000010000 */
[----:B------:R-:W-:-:S15]  /*6470*/  WARPGROUP.ARRIVE ;  /* 0x00000000000079c5 */ /* 0x000fde0000000000 */
[----:B------:R-:W-:-:S08]  /*6480*/  NOP ;  /* 0x0000000000007918 */ /* 0x000fd00000000000 */
[----:B------:R-:W-:Y:S03]  /*6490*/  HGMMA.64x256x16.F32.BF16 R24, gdesc[UR4].tnspB, R24, gsb0 ;  /* 0x43e00000041879f0 */ /* 0x000fe60008001818 */
[----:B------:R-:W-:Y:S02]  /*64a0*/  WARPGROUP.DEPBAR.LE gsb0, 0x0 ;  /* 0x00008000000079c5 */ /* 0x000fe40000010000 */
        /* <DEDUP_REMOVED lines=127> */
[----:B------:R-:W2:Y:S02]  /*6ca0*/  LDL.LU.64 R24, [R1+0x8d8] ;  /* 0x0008d80001187983 */ /* 0x000ea40000300a00 */
        /* <DEDUP_REMOVED lines=71> */
[----:B--2---:R-:W3:Y:S04]  /*7120*/  LDL.LU.64 R150, [R1+0x8d0] ;  /* 0x0008d00001967983 */ /* 0x004ee80000300a00 */
        /* <DEDUP_REMOVED lines=62> */
[----:B------:R-:W2:Y:S01]  /*7510*/  LDL.LU.64 R24, [R1+0x6d8] ;  /* 0x0006d80001187983 */ /* 0x000ea20000300a00 */
[----:B---3--:R-:W-:-:S06]  /*7520*/  WARPGROUP.ARRIVE ;  /* 0x00000000000079c5 */ /* 0x008fcc0000000000 */
[----:B------:R-:W-:Y:S03]  /*7530*/  HGMMA.64x256x16.F32.BF16 R124, gdesc[UR32].tnspB, R124, gsb0 ;  /* 0x43e00000207c79f0 */ /* 0x000fe6000800187c */
[----:B------:R-:W-:Y:S02]  /*7540*/  WARPGROUP.DEPBAR.LE gsb0, 0x0 ;  /* 0x00008000000079c5 */ /* 0x000fe40000010000 */
[----:B------:R-:W-:-:S15]  /*7550*/  WARPGROUP.ARRIVE ;  /* 0x00000000000079c5 */ /* 0x000fde0000000000 */
[----:B------:R-:W-:-:S08]  /*7560*/  NOP ;  /* 0x0000000000007918 */ /* 0x000fd00000000000 */
[----:B------:R-:W-:Y:S03]  /*7570*/  HGMMA.64x256x16.F32.BF16 R124, gdesc[UR36].tnspB, R124, gsb0 ;  /* 0x43e00000247c79f0 */ /* 0x000fe6000800187c */
[----:B------:R-:W-:Y:S02]  /*7580*/  WARPGROUP.DEPBAR.LE gsb0, 0x0 ;  /* 0x00008000000079c5 */ /* 0x000fe40000010000 */
[----:B------:R-:W-:Y:S04]  /*7590*/  STL.64 [R1], R124 ;  /* 0x0000007c01007387 */ /* 0x000fe80000100a00 */
        /* <DEDUP_REMOVED lines=60> */
[----:B------:R4:W-:Y:S04]  /*7960*/  STL.64 [R1+0x1e8], R246 ;  /* 0x0001e8f601007387 */ /* 0x0009e80000100a00 */
[----:B------:R4:W-:Y:S04]  /*7970*/  STL.64 [R1+0x1f0], R248 ;  /* 0x0001f0f801007387 */ /* 0x0009e80000100a00 */
[----:B------:R4:W-:Y:S04]  /*7980*/  STL.64 [R1+0x1f8], R250 ;  /* 0x0001f8fa01007387 */ /* 0x0009e80000100a00 */
[----:B---3--:R4:W5:Y:S04]  /*7990*/  LDL.LU R245, [R1+0x6d0] ;  /* 0x0006d00001f57983 */ /* 0x0089680000300800 */
        /* <DEDUP_REMOVED lines=14> */
[----:B------:R-:W-:Y:S01]  /*7a80*/  UIADD3 UR10, UR10, 0x20, URZ ;  /* 0x000000200a0a7890 */ /* 0x000fe2000fffe03f */
[----:B------:R-:W-:-:S05]  /*7a90*/  LOP3.LUT R0, R0, 0x1, RZ, 0x3c, !PT ;  /* 0x0000000100007812 */ /* 0x000fca00078e3cff */
[----:B------:R-:W-:Y:S01]  /*7aa0*/  ISETP.LE.AND P0, PT, R2, UR10, PT ;  /* 0x0000000a02007c0c */ /* 0x000fe2000bf03270 */
[----:B--2---:R-:W-:-:S06]  /*7ab0*/  WARPGROUP.ARRIVE ;  /* 0x00000000000079c5 */ /* 0x004fcc0000000000 */
[----:B------:R-:W-:Y:S03]  /*7ac0*/  HGMMA.64x256x16.F32.BF16 R24, gdesc[UR40].tnspB, R24, gsb0 ;  /* 0x43e00000281879f0 */ /* 0x000fe60008001818 */
[----:B------:R-:W-:Y:S02]  /*7ad0*/  WARPGROUP.DEPBAR.LE gsb0, 0x0 ;  /* 0x00008000000079c5 */ /* 0x000fe40000010000 */
[----:B------:R-:W-:-:S15]  /*7ae0*/  WARPGROUP.ARRIVE ;  /* 0x00000000000079c5 */ /* 0x000fde0000000000 */
[----:B------:R-:W-:-:S08]  /*7af0*/  NOP ;  /* 0x0000000000007918 */ /* 0x000fd00000000000 */
[----:B------:R-:W-:Y:S03]  /*7b00*/  HGMMA.64x256x16.F32.BF16 R24, gdesc[UR44].tnspB, R24, gsb0 ;  /* 0x43e000002c1879f0 */ /* 0x000fe60008001818 */
[----:B------:R-:W-:Y:S02]  /*7b10*/  WARPGROUP.DEPBAR.LE gsb0, 0x0 ;  /* 0x00008000000079c5 */ /* 0x000fe40000010000 */
[----:B----4-:R-:W-:Y:S05]  /*7b20*/  @!P0 BRA `(.L_x_49) ;  /* 0xffffffd000688947 */ /* 0x010fea000383ffff */
.L_x_47:
[----:B------:R-:W2:Y:S04]  /*7b30*/  LDL.LU R22, [R1+0x44c] ;  /* 0x00044c0001167983 */ /* 0x000ea80000300800 */
[----:B------:R-:W2:Y:S04]  /*7b40*/  LDL.LU R21, [R1+0x448] ;  /* 0x0004480001157983 */ /* 0x000ea80000300800 */
[----:B------:R-:W2:Y:S04]  /*7b50*/  LDL.LU R20, [R1+0x45c] ;  /* 0x00045c0001147983 */ /* 0x000ea80000300800 */
[----:B------:R-:W2:Y:S04]  /*7b60*/  LDL.LU R19, [R1+0x458] ;  /* 0x0004580001137983 */ /* 0x000ea80000300800 */
[----:B------:R-:W2:Y:S04]  /*7b70*/  LDL.LU R18, [R1+0x46c] ;  /* 0x00046c0001127983 */ /* 0x000ea80000300800 */
[----:B------:R-:W2:Y:S04]  /*7b80*/  LDL.LU R17, [R1+0x468] ;  /* 0x0004680001117983 */ /* 0x000ea80000300800 */
[----:B------:R-:W2:Y:S04]  /*7b90*/  LDL.LU R8, [R1+0x544] ;  /* 0x0005440001087983 */ /* 0x000ea80000300800 */
[----:B----4-:R-:W4:Y:S04]  /*7ba0*/  LDL.LU R7, [R1+0x540] ;  /* 0x0005400001077983 */ /* 0x010f280000300800 */
[----:B------:R-:W4:Y:S04]  /*7bb0*/  LDL.LU R6, [R1+0x554] ;  /* 0x0005540001067983 */ /* 0x000f280000300800 */
[----:B------:R-:W4:Y:S04]  /*7bc0*/  LDL.LU R5, [R1+0x550] ;  /* 0x0005500001057983 */ /* 0x000f280000300800 */
[----:B------:R-:W4:Y:S04]  /*7bd0*/  LDL.LU R4, [R1+0x564] ;  /* 0x0005640001047983 */ /* 0x000f280000300800 */
[----:B-1-3--:R-:W3:Y:S04]  /*7be0*/  LDL.LU R2, [R1+0x560] ;  /* 0x0005600001027983 */ /* 0x00aee80000300800 */
[----:B------:R-:W4:Y:S04]  /*7bf0*/  LDL.LU R16, [R1+0x47c] ;  /* 0x00047c0001107983 */ /* 0x000f280000300800 */
[----:B------:R-:W3:Y:S04]  /*7c00*/  LDL.LU R15, [R1+0x478] ;  /* 0x00047800010f7983 */ /* 0x000ee80000300800 */
[----:B------:R-:W3:Y:S04]  /*7c10*/  LDL.LU R14, [R1+0x4cc] ;  /* 0x0004cc00010e7983 */ /* 0x000ee80000300800 */
[----:B------:R-:W3:Y:S04]  /*7c20*/  LDL.LU R13, [R1+0x4c8] ;  /* 0x0004c800010d7983 */ /* 0x000ee80000300800 */
[----:B------:R-:W3:Y:S04]  /*7c30*/  LDL.LU R12, [R1+0x4dc] ;  /* 0x0004dc00010c7983 */ /* 0x000ee80000300800 */
[----:B------:R-:W3:Y:S04]  /*7c40*/  LDL.LU R11, [R1+0x4d8] ;  /* 0x0004d800010b7983 */ /* 0x000ee80000300800 */
[----:B------:R-:W3:Y:S04]  /*7c50*/  LDL.LU R10, [R1+0x4f4] ;  /* 0x0004f400010a7983 */ /* 0x000ee80000300800 */
[----:B------:R-:W3:Y:S04]  /*7c60*/  LDL.LU R9, [R1+0x4f0] ;  /* 0x0004f00001097983 */ /* 0x000ee80000300800 */
[----:B------:R-:W2:Y:S04]  /*7c70*/  LDL.LU R152, [R1+0x41c] ;  /* 0x00041c0001987983 */ /* 0x000ea80000300800 */
[----:B------:R-:W4:Y:S04]  /*7c80*/  LDL.LU R23, [R1+0x418] ;  /* 0x0004180001177983 */ /* 0x000f280000300800 */
[----:B------:R-:W3:Y:S04]  /*7c90*/  LDL.LU R154, [R1+0x404] ;  /* 0x00040400019a7983 */ /* 0x000ee80000300800 */
[----:B------:R-:W3:Y:S04]  /*7ca0*/  LDL.LU R153, [R1+0x400] ;  /* 0x0004000001997983 */ /* 0x000ee80000300800 */
[----:B------:R-:W-:Y:S04]  /*7cb0*/  STL [R1+0x7f4], R52 ;  /* 0x0007f43401007387 */ /* 0x000fe80000100800 */
[----:B------:R1:W-:Y:S04]  /*7cc0*/  STL [R1+0x7f0], R53 ;  /* 0x0007f03501007387 */ /* 0x0003e80000100800 */
[----:B------:R-:W-:Y:S04]  /*7cd0*/  STL [R1+0x7ec], R54 ;  /* 0x0007ec3601007387 */ /* 0x000fe80000100800 */
        /* <DEDUP_REMOVED lines=71> */
[----:B------:R-:W-:Y:S01]  /*8150*/  STL [R1+0x6cc], R126 ;  /* 0x0006cc7e01007387 */ /* 0x000fe20000100800 */
[----:B---3--:R-:W-:-:S03]  /*8160*/  F2FP.BF16.F32.PACK_AB R0, R154, R153 ;  /* 0x000000999a00723e */ /* 0x008fc600000010ff */
        /* <DEDUP_REMOVED lines=23> */
[----:B------:R3:W-:Y:S04]  /*82e0*/  STL [R1+0x66c], R150 ;  /* 0x00066c9601007387 */ /* 0x0007e80000100800 */
[----:B------:R3:W-:Y:S04]  /*82f0*/  STL [R1+0x668], R151 ;  /* 0x0006689701007387 */ /* 0x0007e80000100800 */
[----:B------:R3:W-:Y:S04]  /*8300*/  STL [R1+0x650], R0 ;  /* 0x0006500001007387 */ /* 0x0007e80000100800 */
[----:B------:R-:W3:Y:S04]  /*8310*/  LDL.LU R198, [R1+0x40c] ;  /* 0x00040c0001c67983 */ /* 0x000ee80000300800 */
[----:B------:R-:W3:Y:S04]  /*8320*/  LDL.LU R197, [R1+0x408] ;  /* 0x0004080001c57983 */ /* 0x000ee80000300800 */
[----:B------:R-:W3:Y:S04]  /*8330*/  LDL.LU R196, [R1+0x414] ;  /* 0x0004140001c47983 */ /* 0x000ee80000300800 */
[----:B------:R-:W3:Y:S01]  /*8340*/  LDL.LU R195, [R1+0x410] ;  /* 0x0004100001c37983 */ /* 0x000ee20000300800 */
[----:B--2---:R-:W-:-:S02]  /*8350*/  IMAD.MOV.U32 R194, RZ, RZ, R152 ;  /* 0x000000ffffc27224 */ /* 0x004fc400078e0098 */
[----:B----4-:R-:W-:Y:S01]  /*8360*/  IMAD.MOV.U32 R193, RZ, RZ, R23 ;  /* 0x000000ffffc17224 */ /* 0x010fe200078e0017 */
[----:B------:R-:W2:Y:S04]  /*8370*/  LDL.LU R192, [R1+0x424] ;  /* 0x0004240001c07983 */ /* 0x000ea80000300800 */
[----:B------:R-:W2:Y:S04]  /*8380*/  LDL.LU R191, [R1+0x420] ;  /* 0x0004200001bf7983 */ /* 0x000ea80000300800 */
[----:B------:R-:W4:Y:S04]  /*8390*/  LDL.LU R190, [R1+0x42c] ;  /* 0x00042c0001be7983 */ /* 0x000f280000300800 */
[----:B------:R-:W4:Y:S04]  /*83a0*/  LDL.LU R189, [R1+0x428] ;  /* 0x0004280001bd7983 */ /* 0x000f280000300800 */
[----:B------:R-:W4:Y:S04]  /*83b0*/  LDL.LU R188, [R1+0x434] ;  /* 0x0004340001bc7983 */ /* 0x000f280000300800 */
[----:B------:R-:W4:Y:S04]  /*83c0*/  LDL.LU R187, [R1+0x430] ;  /* 0x0004300001bb7983 */ /* 0x000f280000300800 */
[----:B------:R-:W4:Y:S04]  /*83d0*/  LDL.LU R186, [R1+0x43c] ;  /* 0x00043c0001ba7983 */ /* 0x000f280000300800 */
[----:B------:R-:W4:Y:S04]  /*83e0*/  LDL.LU R185, [R1+0x438] ;  /* 0x0004380001b97983 */ /* 0x000f280000300800 */
[----:B------:R-:W4:Y:S04]  /*83f0*/  LDL.LU R184, [R1+0x444] ;  /* 0x0004440001b87983 */ /* 0x000f280000300800 */
[----:B------:R-:W4:Y:S01]  /*8400*/  LDL.LU R183, [R1+0x440] ;  /* 0x0004400001b77983 */ /* 0x000f220000300800 */
[----:B------:R-:W-:-:S02]  /*8410*/  IMAD.MOV.U32 R182, RZ, RZ, R22 ;  /* 0x000000ffffb67224 */ /* 0x000fc400078e0016 */
[----:B------:R-:W-:Y:S01]  /*8420*/  IMAD.MOV.U32 R181, RZ, RZ, R21 ;  /* 0x000000ffffb57224 */ /* 0x000fe200078e0015 */
[----:B------:R-:W4:Y:S04]  /*8430*/  LDL.LU R180, [R1+0x454] ;  /* 0x0004540001b47983 */ /* 0x000f280000300800 */
[----:B------:R-:W4:Y:S01]  /*8440*/  LDL.LU R179, [R1+0x450] ;  /* 0x0004500001b37983 */ /* 0x000f220000300800 */
[----:B------:R-:W-:Y:S02]  /*8450*/  IMAD.MOV.U32 R178, RZ, RZ, R20 ;  /* 0x000000ffffb27224 */ /* 0x000fe400078e0014 */
[----:B------:R-:W-:Y:S01]  /*8460*/  IMAD.MOV.U32 R177, RZ, RZ, R19 ;  /* 0x000000ffffb17224 */ /* 0x000fe200078e0013 */
        /* <DEDUP_REMOVED lines=40> */
[----:B-1----:R-:W-:Y:S02]  /*86f0*/  F2FP.BF16.F32.PACK_AB R53, R182, R181 ;  /* 0x000000b5b635723e */ /* 0x002fe400000010ff */
[----:B------:R-:W-:Y:S01]  /*8700*/  F2FP.BF16.F32.PACK_AB R252, R170, R169 ;  /* 0x000000a9aafc723e */ /* 0x000fe200000010ff */
[----:B------:R-:W-:Y:S01]  /*8710*/  BAR.SYNC.DEFER_BLOCKING 0x0 ;  /* 0x0000000000007b1d */ /* 0x000fe20000010000 */
[----:B------:R-:W-:-:S02]  /*8720*/  F2FP.BF16.F32.PACK_AB R17, R18, R17 ;  /* 0x000000111211723e */ /* 0x000fc400000010ff */
[----:B------:R-:W-:Y:S02]  /*8730*/  F2FP.BF16.F32.PACK_AB R11, R12, R11 ;  /* 0x0000000b0c0b723e */ /* 0x000fe400000010ff */
[----:B------:R-:W-:Y:S02]  /*8740*/  F2FP.BF16.F32.PACK_AB R3, R194, R193 ;  /* 0x000000c1c203723e */ /* 0x000fe400000010ff */
[----:B---3--:R-:W-:Y:S02]  /*8750*/  F2FP.BF16.F32.PACK_AB R150, R198, R197 ;  /* 0x000000c5c696723e */ /* 0x008fe400000010ff */
[----:B------:R-:W-:Y:S02]  /*8760*/  F2FP.BF16.F32.PACK_AB R151, R196, R195 ;  /* 0x000000c3c497723e */ /* 0x000fe400000010ff */
[----:B--2---:R-:W-:Y:S02]  /*8770*/  F2FP.BF16.F32.PACK_AB R130, R192, R191 ;  /* 0x000000bfc082723e */ /* 0x004fe400000010ff */
[----:B----4-:R-:W-:-:S02]  /*8780*/  F2FP.BF16.F32.PACK_AB R131, R190, R189 ;  /* 0x000000bdbe83723e */ /* 0x010fc400000010ff */
[----:B------:R-:W-:Y:S02]  /*8790*/  F2FP.BF16.F32.PACK_AB R132, R188, R187 ;  /* 0x000000bbbc84723e */ /* 0x000fe400000010ff */
[----:B------:R-:W-:Y:S02]  /*87a0*/  F2FP.BF16.F32.PACK_AB R133, R186, R185 ;  /* 0x000000b9ba85723e */ /* 0x000fe400000010ff */
[----:B------:R-:W-:Y:S02]  /*87b0*/  F2FP.BF16.F32.PACK_AB R0, R184, R183 ;  /* 0x000000b7b800723e */ /* 0x000fe400000010ff */
[----:B------:R-:W-:-:S03]  /*87c0*/  F2FP.BF16.F32.PACK_AB R52, R180, R179 ;  /* 0x000000b3b434723e */ /* 0x000fc600000010ff */
[----:B------:R1:W-:Y:S01]  /*87d0*/  STL [R1+0x630], R0 ;  /* 0x0006300001007387 */ /* 0x0003e20000100800 */
[----:B------:R-:W-:-:S03]  /*87e0*/  F2FP.BF16.F32.PACK_AB R146, R168, R167 ;  /* 0x000000a7a892723e */ /* 0x000fc600000010ff */
[----:B------:R2:W-:Y:S01]  /*87f0*/  STL [R1+0x634], R53 ;  /* 0x0006343501007387 */ /* 0x0005e20000100800 */
[----:B-1----:R-:W-:Y:S02]  /*8800*/  F2FP.BF16.F32.PACK_AB R0, R178, R177 ;  /* 0x000000b1b200723e */ /* 0x002fe400000010ff */
[----:B------:R-:W-:Y:S01]  /*8810*/  F2FP.BF16.F32.PACK_AB R147, R166, R165 ;  /* 0x000000a5a693723e */ /* 0x000fe200000010ff */
[----:B------:R1:W-:Y:S01]  /*8820*/  STL [R1+0x638], R52 ;  /* 0x0006383401007387 */ /* 0x0003e20000100800 */
[----:B------:R-:W-:-:S03]  /*8830*/  F2FP.BF16.F32.PACK_AB R148, R164, R163 ;  /* 0x000000a3a494723e */ /* 0x000fc600000010ff */
[----:B------:R3:W-:Y:S01]  /*8840*/  STL [R1+0x63c], R0 ;  /* 0x00063c0001007387 */ /* 0x0007e20000100800 */
[----:B--2---:R-:W-:Y:S02]  /*8850*/  F2FP.BF16.F32.PACK_AB R53, R176, R175 ;  /* 0x000000afb035723e */ /* 0x004fe400000010ff */
[----:B------:R-:W-:-:S03]  /*8860*/  F2FP.BF16.F32.PACK_AB R149, R162, R161 ;  /* 0x000000a1a295723e */ /* 0x000fc600000010ff */
[----:B------:R-:W-:Y:S01]  /*8870*/  STL [R1+0x620], R53 ;  /* 0x0006203501007387 */ /* 0x000fe20000100800 */
[----:B-1----:R-:W-:Y:S02]  /*8880*/  F2FP.BF16.F32.PACK_AB R52, R174, R173 ;  /* 0x000000adae34723e */ /* 0x002fe400000010ff */
[----:B------:R-:W-:-:S03]  /*8890*/  F2FP.BF16.F32.PACK_AB R126, R160, R159 ;  /* 0x0000009fa07e723e */ /* 0x000fc600000010ff */
[----:B------:R-:W-:Y:S01]  /*88a0*/  STL [R1+0x624], R52 ;  /* 0x0006243401007387 */ /* 0x000fe20000100800 */
[----:B---3--:R-:W-:Y:S02]  /*88b0*/  F2FP.BF16.F32.PACK_AB R0, R172, R171 ;  /* 0x000000abac00723e */ /* 0x008fe400000010ff */
[----:B------:R-:W-:-:S03]  /*88c0*/  F2FP.BF16.F32.PACK_AB R127, R158, R157 ;  /* 0x0000009d9e7f723e */ /* 0x000fc600000010ff */
[----:B------:R1:W-:Y:S01]  /*88d0*/  STL [R1+0x628], R0 ;  /* 0x0006280001007387 */ /* 0x0003e20000100800 */
[----:B------:R-:W-:-:S03]  /*88e0*/  F2FP.BF16.F32.PACK_AB R128, R156, R155 ;  /* 0x0000009b9c80723e */ /* 0x000fc600000010ff */
[----:B------:R2:W-:Y:S01]  /*88f0*/  STL [R1+0x660], R252 ;  /* 0x000660fc01007387 */ /* 0x0005e20000100800 */
[----:B------:R-:W-:Y:S02]  /*8900*/  F2FP.BF16.F32.PACK_AB R129, R154, R153 ;  /* 0x000000999a81723e */ /* 0x000fe400000010ff */
[----:B------:R-:W-:Y:S02]  /*8910*/  F2FP.BF16.F32.PACK_AB R23, R152, R23 ;  /* 0x000000179817723e */ /* 0x000fe400000010ff */
[----:B------:R-:W-:-:S03]  /*8920*/  F2FP.BF16.F32.PACK_AB R19, R20, R19 ;  /* 0x000000131413723e */ /* 0x000fc600000010ff */
[----:B------:R-:W-:Y:S01]  /*8930*/  STL [R1+0x4a0], R23 ;  /* 0x0004a01701007387 */ /* 0x000fe20000100800 */
[----:B-1----:R-:W-:Y:S01]  /*8940*/  F2FP.BF16.F32.PACK_AB R0, R22, R21 ;  /* 0x000000151600723e */ /* 0x002fe200000010ff */
[----:B------:R-:W-:Y:S01]  /*8950*/  IMAD.MOV.U32 R170, RZ, RZ, R4 ;  /* 0x000000ffffaa7224 */ /* 0x000fe200078e0004 */
[----:B------:R-:W-:Y:S01]  /*8960*/  F2FP.BF16.F32.PACK_AB R24, R25, R24 ;  /* 0x000000181918723e */ /* 0x000fe200000010ff */
[----:B------:R-:W-:Y:S01]  /*8970*/  IMAD.MOV.U32 R169, RZ, RZ, R2 ;  /* 0x000000ffffa97224 */ /* 0x000fe200078e0002 */
[----:B------:R-:W-:Y:S01]  /*8980*/  F2FP.BF16.F32.PACK_AB R32, R33, R32 ;  /* 0x000000202120723e */ /* 0x000fe200000010ff */
[----:B------:R1:W-:Y:S01]  /*8990*/  STL [R1+0x4a4], R0 ;  /* 0x0004a40001007387 */ /* 0x0003e20000100800 */
[----:B------:R-:W-:Y:S01]  /*89a0*/  F2FP.BF16.F32.PACK_AB R40, R41, R40 ;  /* 0x000000282928723e */ /* 0x000fe200000010ff */
[----:B------:R-:W3:Y:S02]  /*89b0*/  @!P1 SYNCS.CCTL.IV [UR8+0x8000] ;  /* 0x00800000ff0099b1 */ /* 0x000ee40008000008 */
[----:B------:R-:W-:Y:S04]  /*89c0*/  STL [R1+0x4a8], R19 ;  /* 0x0004a81301007387 */ /* 0x000fe80000100800 */
[----:B------:R-:W-:Y:S01]  /*89d0*/  STL [R1+0x4ac], R17 ;  /* 0x0004ac1101007387 */ /* 0x000fe20000100800 */
[----:B--2---:R-:W-:-:S02]  /*89e0*/  F2FP.BF16.F32.PACK_AB R252, R14, R13 ;  /* 0x0000000d0efc723e */ /* 0x004fc400000010ff */
[----:B-1----:R-:W-:-:S03]  /*89f0*/  F2FP.BF16.F32.PACK_AB R0, R16, R15 ;  /* 0x0000000f1000723e */ /* 0x002fc600000010ff */
[----:B------:R-:W-:Y:S04]  /*8a00*/  STL [R1+0x664], R252 ;  /* 0x000664fc01007387 */ /* 0x000fe80000100800 */
[----:B------:R1:W-:Y:S04]  /*8a10*/  STL [R1+0x490], R0 ;  /* 0x0004900001007387 */ /* 0x0003e80000100800 */
[----:B------:R-:W2:Y:S01]  /*8a20*/  LDL.LU R192, [R1+0x50c] ;  /* 0x00050c0001c07983 */ /* 0x000ea20000300800 */
[----:B-1----:R-:W-:-:S03]  /*8a30*/  F2FP.BF16.F32.PACK_AB R0, R10, R9 ;  /* 0x000000090a00723e */ /* 0x002fc600000010ff */
[----:B------:R1:W-:Y:S04]  /*8a40*/  STL [R1+0x498], R11 ;  /* 0x0004980b01007387 */ /* 0x0003e80000100800 */
[----:B------:R-:W2:Y:S04]  /*8a50*/  LDL.LU R191, [R1+0x508] ;  /* 0x0005080001bf7983 */ /* 0x000ea80000300800 */
[----:B------:R4:W-:Y:S04]  /*8a60*/  STL [R1+0x49c], R0 ;  /* 0x00049c0001007387 */ /* 0x0009e80000100800 */
[----:B------:R-:W3:Y:S04]  /*8a70*/  LDL.LU R190, [R1+0x514] ;  /* 0x0005140001be7983 */ /* 0x000ee80000300800 */
        /* <DEDUP_REMOVED lines=11> */
[----:B------:R-:W4:Y:S04]  /*8b30*/  LDL.LU R176, [R1+0x54c] ;  /* 0x00054c0001b07983 */ /* 0x000f280000300800 */
[----:B------:R-:W4:Y:S04]  /*8b40*/  LDL.LU R175, [R1+0x548] ;  /* 0x0005480001af7983 */ /* 0x000f280000300800 */
[----:B------:R-:W2:Y:S04]  /*8b50*/  LDL.LU R172, [R1+0x55c] ;  /* 0x00055c0001ac7983 */ /* 0x000ea80000300800 */
[----:B------:R-:W2:Y:S04]  /*8b60*/  LDL.LU R171, [R1+0x558] ;  /* 0x0005580001ab7983 */ /* 0x000ea80000300800 */
        /* <DEDUP_REMOVED lines=29> */
[----:B------:R-:W3:Y:S01]  /*8d40*/  LDL.LU R13, [R1+0x5d0] ;  /* 0x0005d000010d7983 */ /* 0x000ee20000300800 */
[----:B------:R-:W-:-:S03]  /*8d50*/  IMAD.MOV.U32 R178, RZ, RZ, R8 ;  /* 0x000000ffffb27224 */ /* 0x000fc600078e0008 */
[----:B------:R-:W3:Y:S01]  /*8d60*/  LDL.LU R12, [R1+0x5dc] ;  /* 0x0005dc00010c7983 */ /* 0x000ee20000300800 */
[----:B------:R-:W-:-:S03]  /*8d70*/  IMAD.MOV.U32 R177, RZ, RZ, R7 ;  /* 0x000000ffffb17224 */ /* 0x000fc600078e0007 */
[----:B-1----:R-:W3:Y:S01]  /*8d80*/  LDL.LU R11, [R1+0x5d8] ;  /* 0x0005d800010b7983 */ /* 0x002ee20000300800 */
[----:B------:R-:W-:-:S03]  /*8d90*/  IMAD.MOV.U32 R174, RZ, RZ, R6 ;  /* 0x000000ffffae7224 */ /* 0x000fc600078e0006 */
[----:B------:R-:W3:Y:S01]  /*8da0*/  LDL.LU R10, [R1+0x5e4] ;  /* 0x0005e400010a7983 */ /* 0x000ee20000300800 */
[----:B------:R-:W-:-:S03]  /*8db0*/  IMAD.MOV.U32 R173, RZ, RZ, R5 ;  /* 0x000000ffffad7224 */ /* 0x000fc600078e0005 */
[----:B------:R-:W3:Y:S04]  /*8dc0*/  LDL.LU R9, [R1+0x5e0] ;  /* 0x0005e00001097983 */ /* 0x000ee80000300800 */
[----:B------:R-:W3:Y:S04]  /*8dd0*/  LDL.LU R8, [R1+0x5ec] ;  /* 0x0005ec0001087983 */ /* 0x000ee80000300800 */
[----:B------:R-:W3:Y:S04]  /*8de0*/  LDL.LU R7, [R1+0x5e8] ;  /* 0x0005e80001077983 */ /* 0x000ee80000300800 */
[----:B------:R-:W3:Y:S04]  /*8df0*/  LDL.LU R6, [R1+0x5f4] ;  /* 0x0005f40001067983 */ /* 0x000ee80000300800 */
[----:B------:R-:W3:Y:S04]  /*8e00*/  LDL.LU R5, [R1+0x5f0] ;  /* 0x0005f00001057983 */ /* 0x000ee80000300800 */
[----:B------:R-:W3:Y:S04]  /*8e10*/  LDL.LU R4, [R1+0x5fc] ;  /* 0x0005fc0001047983 */ /* 0x000ee80000300800 */
[----:B------:R-:W3:Y:S01]  /*8e20*/  LDL.LU R2, [R1+0x5f8] ;  /* 0x0005f80001027983 */ /* 0x000ee20000300800 */
[----:B------:R-:W-:-:S02]  /*8e30*/  F2FP.BF16.F32.PACK_AB R52, R178, R177 ;  /* 0x000000b1b234723e */ /* 0x000fc400000010ff */
[----:B------:R-:W-:-:S03]  /*8e40*/  F2FP.BF16.F32.PACK_AB R53, R174, R173 ;  /* 0x000000adae35723e */ /* 0x000fc600000010ff */
[----:B------:R2:W-:Y:S01]  /*8e50*/  STL [R1+0x460], R52 ;  /* 0x0004603401007387 */ /* 0x0005e20000100800 */
[----:B----4-:R-:W-:-:S05]  /*8e60*/  F2FP.BF16.F32.PACK_AB R0, R176, R175 ;  /* 0x000000afb000723e */ /* 0x010fca00000010ff */
[----:B------:R1:W-:Y:S01]  /*8e70*/  STL [R1+0x464], R0 ;  /* 0x0004640001007387 */ /* 0x0003e20000100800 */
[----:B--2---:R-:W-:-:S03]  /*8e80*/  F2FP.BF16.F32.PACK_AB R52, R172, R171 ;  /* 0x000000abac34723e */ /* 0x004fc600000010ff */
[----:B------:R3:W-:Y:S01]  /*8e90*/  STL [R1+0x468], R53 ;  /* 0x0004683501007387 */ /* 0x0007e20000100800 */
[----:B-1----:R-:W-:-:S03]  /*8ea0*/  F2FP.BF16.F32.PACK_AB R0, R170, R169 ;  /* 0x000000a9aa00723e */ /* 0x002fc600000010ff */
[----:B------:R1:W-:Y:S04]  /*8eb0*/  STL [R1+0x46c], R52 ;  /* 0x00046c3401007387 */ /* 0x0003e80000100800 */
[----:B------:R2:W-:Y:S01]  /*8ec0*/  STL [R1+0x450], R0 ;  /* 0x0004500001007387 */ /* 0x0005e20000100800 */
[----:B---3--:R-:W-:Y:S02]  /*8ed0*/  F2FP.BF16.F32.PACK_AB R53, R168, R167 ;  /* 0x000000a7a835723e */ /* 0x008fe400000010ff */
[----:B-1----:R-:W-:-:S03]  /*8ee0*/  F2FP.BF16.F32.PACK_AB R52, R166, R165 ;  /* 0x000000a5a634723e */ /* 0x002fc600000010ff */
[----:B------:R-:W-:Y:S01]  /*8ef0*/  STL [R1+0x454], R53 ;  /* 0x0004543501007387 */ /* 0x000fe20000100800 */
[----:B--2---:R-:W-:-:S03]  /*8f00*/  F2FP.BF16.F32.PACK_AB R0, R164, R163 ;  /* 0x000000a3a400723e */ /* 0x004fc600000010ff */
[----:B------:R-:W-:Y:S04]  /*8f10*/  STL [R1+0x458], R52 ;  /* 0x0004583401007387 */ /* 0x000fe80000100800 */
[----:B------:R1:W-:Y:S02]  /*8f20*/  STL [R1+0x45c], R0 ;  /* 0x00045c0001007387 */ /* 0x0003e40000100800 */
[----:B-1----:R-:W-:-:S05]  /*8f30*/  F2FP.BF16.F32.PACK_AB R0, R18, R17 ;  /* 0x000000111200723e */ /* 0x002fca00000010ff */
[----:B------:R1:W-:Y:S01]  /*8f40*/  STL [R1+0x420], R0 ;  /* 0x0004200001007387 */ /* 0x0003e20000100800 */
[----:B------:R-:W-:Y:S02]  /*8f50*/  F2FP.BF16.F32.PACK_AB R15, R16, R15 ;  /* 0x0000000f100f723e */ /* 0x000fe400000010ff */
[----:B------:R-:W-:-:S03]  /*8f60*/  F2FP.BF16.F32.PACK_AB R13, R14, R13 ;  /* 0x0000000d0e0d723e */ /* 0x000fc600000010ff */
[----:B------:R-:W-:Y:S01]  /*8f70*/  STL [R1+0x424], R15 ;  /* 0x0004240f01007387 */ /* 0x000fe20000100800 */
[----:B-1----:R-:W-:-:S03]  /*8f80*/  F2FP.BF16.F32.PACK_AB R0, R12, R11 ;  /* 0x0000000b0c00723e */ /* 0x002fc600000010ff */
[----:B------:R-:W-:Y:S04]  /*8f90*/  STL [R1+0x428], R13 ;  /* 0x0004280d01007387 */ /* 0x000fe80000100800 */
[----:B------:R1:W-:Y:S01]  /*8fa0*/  STL [R1+0x42c], R0 ;  /* 0x00042c0001007387 */ /* 0x0003e20000100800 */
[----:B------:R-:W-:Y:S02]  /*8fb0*/  F2FP.BF16.F32.PACK_AB R9, R10, R9 ;  /* 0x000000090a09723e */ /* 0x000fe400000010ff */
[----:B------:R-:W-:-:S03]  /*8fc0*/  F2FP.BF16.F32.PACK_AB R7, R8, R7 ;  /* 0x000000070807723e */ /* 0x000fc600000010ff */
[----:B------:R-:W-:Y:S04]  /*8fd0*/  STL [R1+0x410], R9 ;  /* 0x0004100901007387 */ /* 0x000fe80000100800 */
[----:B------:R-:W-:Y:S01]  /*8fe0*/  STL [R1+0x414], R7 ;  /* 0x0004140701007387 */ /* 0x000fe20000100800 */
[----:B-1----:R-:W-:-:S03]  /*8ff0*/  F2FP.BF16.F32.PACK_AB R0, R6, R5 ;  /* 0x000000050600723e */ /* 0x002fc600000010ff */
[----:B------:R-:W2:Y:S04]  /*9000*/  LDL.LU R58, [R1+0x204] ;  /* 0x00020400013a7983 */ /* 0x000ea80000300800 */
[----:B------:R1:W-:Y:S04]  /*9010*/  STL [R1+0x418], R0 ;  /* 0x0004180001007387 */ /* 0x0003e80000100800 */
[----:B------:R-:W2:Y:S04]  /*9020*/  LDL.LU R57, [R1+0x200] ;  /* 0x0002000001397983 */ /* 0x000ea80000300800 */
[----:B------:R-:W3:Y:S04]  /*9030*/  LDL.LU R56, [R1+0x20c] ;  /* 0x00020c0001387983 */ /* 0x000ee80000300800 */
[----:B------:R-:W3:Y:S04]  /*9040*/  LDL.LU R55, [R1+0x208] ;  /* 0x0002080001377983 */ /* 0x000ee80000300800 */
[----:B------:R-:W4:Y:S04]  /*9050*/  LDL.LU R54, [R1+0x214] ;  /* 0x0002140001367983 */ /* 0x000f280000300800 */
[----:B------:R-:W4:Y:S04]  /*9060*/  LDL.LU R53, [R1+0x210] ;  /* 0x0002100001357983 */ /* 0x000f280000300800 */
[----:B------:R-:W2:Y:S04]  /*9070*/  LDL.LU R52, [R1+0x21c] ;  /* 0x00021c0001347983 */ /* 0x000ea80000300800 */
[----:B-1----:R-:W2:Y:S04]  /*9080*/  LDL.LU R0, [R1+0x218] ;  /* 0x0002180001007983 */ /* 0x002ea80000300800 */
[----:B------:R-:W3:Y:S04]  /*9090*/  LDL.LU R251, [R1+0x224] ;  /* 0x0002240001fb7983 */ /* 0x000ee80000300800 */
[----:B------:R-:W3:Y:S04]  /*90a0*/  LDL.LU R250, [R1+0x220] ;  /* 0x0002200001fa7983 */ /* 0x000ee80000300800 */
[----:B------:R-:W4:Y:S04]  /*90b0*/  LDL.LU R249, [R1+0x22c] ;  /* 0x00022c0001f97983 */ /* 0x000f280000300800 */
[----:B------:R-:W4:Y:S04]  /*90c0*/  LDL.LU R248, [R1+0x228] ;  /* 0x0002280001f87983 */ /* 0x000f280000300800 */
[----:B------:R-:W3:Y:S04]  /*90d0*/  LDL.LU R247, [R1+0x234] ;  /* 0x0002340001f77983 */ /* 0x000ee80000300800 */
[----:B------:R-:W3:Y:S04]  /*90e0*/  LDL.LU R246, [R1+0x230] ;  /* 0x0002300001f67983 */ /* 0x000ee80000300800 */
[----:B------:R-:W3:Y:S04]  /*90f0*/  LDL.LU R244, [R1+0x23c] ;  /* 0x00023c0001f47983 */ /* 0x000ee80000300800 */
[----:B------:R-:W3:Y:S04]  /*9100*/  LDL.LU R243, [R1+0x238] ;  /* 0x0002380001f37983 */ /* 0x000ee80000300800 */
        /* <DEDUP_REMOVED lines=44> */
[----:B------:R-:W-:-:S03]  /*93d0*/  F2FP.BF16.F32.PACK_AB R142, R194, R193 ;  /* 0x000000c1c28e723e */ /* 0x000fc600000010ff */
        /* <DEDUP_REMOVED lines=84> */
[----:B----4-:R-:W-:-:S02]  /*9920*/  F2FP.BF16.F32.PACK_AB R115, R249, R248 ;  /* 0x000000f8f973723e */ /* 0x010fc400000010ff */
[----:B--2---:R-:W-:Y:S02]  /*9930*/  F2FP.BF16.F32.PACK_AB R248, R242, R241 ;  /* 0x000000f1f2f8723e */ /* 0x004fe400000010ff */
[----:B---3--:R-:W-:Y:S02]  /*9940*/  F2FP.BF16.F32.PACK_AB R241, R232, R231 ;  /* 0x000000e7e8f1723e */ /* 0x008fe400000010ff */
[----:B------:R-:W-:Y:S02]  /*9950*/  F2FP.BF16.F32.PACK_AB R232, R226, R225 ;  /* 0x000000e1e2e8723e */ /* 0x000fe400000010ff */
[----:B------:R-:W-:Y:S02]  /*9960*/  F2FP.BF16.F32.PACK_AB R225, R216, R215 ;  /* 0x000000d7d8e1723e */ /* 0x000fe400000010ff */
[----:B------:R-:W-:Y:S02]  /*9970*/  F2FP.BF16.F32.PACK_AB R249, R240, R239 ;  /* 0x000000eff0f9723e */ /* 0x000fe400000010ff */
[----:B------:R-:W-:-:S02]  /*9980*/  F2FP.BF16.F32.PACK_AB R216, R210, R209 ;  /* 0x000000d1d2d8723e */ /* 0x000fc400000010ff */
[----:B------:R-:W-:Y:S02]  /*9990*/  F2FP.BF16.F32.PACK_AB R240, R234, R233 ;  /* 0x000000e9eaf0723e */ /* 0x000fe400000010ff */
[----:B------:R-:W-:Y:S02]  /*99a0*/  F2FP.BF16.F32.PACK_AB R233, R224, R223 ;  /* 0x000000dfe0e9723e */ /* 0x000fe400000010ff */
[----:B------:R-:W-:Y:S02]  /*99b0*/  F2FP.BF16.F32.PACK_AB R224, R218, R217 ;  /* 0x000000d9dae0723e */ /* 0x000fe400000010ff */
[----:B------:R-:W-:Y:S02]  /*99c0*/  F2FP.BF16.F32.PACK_AB R217, R208, R207 ;  /* 0x000000cfd0d9723e */ /* 0x000fe400000010ff */
[----:B------:R-:W-:Y:S02]  /*99d0*/  F2FP.BF16.F32.PACK_AB R208, R202, R201 ;  /* 0x000000c9cad0723e */ /* 0x000fe400000010ff */
[----:B------:R-:W-:-:S02]  /*99e0*/  F2FP.BF16.F32.PACK_AB R209, R200, R199 ;  /* 0x000000c7c8d1723e */ /* 0x000fc400000010ff */
[----:B------:R-:W-:Y:S02]  /*99f0*/  F2FP.BF16.F32.PACK_AB R137, R52, R0 ;  /* 0x000000003489723e */ /* 0x000fe400000010ff */
[----:B------:R-:W-:Y:S01]  /*9a00*/  F2FP.BF16.F32.PACK_AB R114, R251, R250 ;  /* 0x000000fafb72723e */ /* 0x000fe200000010ff */
[----:B------:R-:W2:Y:S01]  /*9a10*/  LDL.LU R52, [R1+0x4] ;  /* 0x0000040001347983 */ /* 0x000ea20000300800 */
        /* <DEDUP_REMOVED lines=33> */
[----:B------:R-:W2:Y:S04]  /*9c30*/  LDL.LU R8, [R1] ;  /* 0x0000000001087983 */ /* 0x000ea80000300800 */
[----:B------:R-:W3:Y:S04]  /*9c40*/  LDL.LU R53, [R1+0xc] ;  /* 0x00000c0001357983 */ /* 0x000ee80000300800 */
[----:B------:R-:W3:Y:S04]  /*9c50*/  LDL.LU R9, [R1+0x8] ;  /* 0x0000080001097983 */ /* 0x000ee80000300800 */
[----:B------:R-:W4:Y:S04]  /*9c60*/  LDL.LU R54, [R1+0x14] ;  /* 0x0000140001367983 */ /* 0x000f280000300800 */
[----:B------:R-:W4:Y:S01]  /*9c70*/  LDL.LU R10, [R1+0x10] ;  /* 0x00001000010a7983 */ /* 0x000f220000300800 */
[----:B------:R-:W-:-:S03]  /*9c80*/  F2FP.BF16.F32.PACK_AB R19, R5, R4 ;  /* 0x000000040513723e */ /* 0x000fc600000010ff */
[----:B------:R-:W4:Y:S04]  /*9c90*/  LDL.LU R55, [R1+0x1c] ;  /* 0x00001c0001377983 */ /* 0x000f280000300800 */
[----:B------:R-:W4:Y:S04]  /*9ca0*/  LDL.LU R11, [R1+0x18] ;  /* 0x00001800010b7983 */ /* 0x000f280000300800 */
[----:B------:R-:W4:Y:S01]  /*9cb0*/  LDL.LU R56, [R1+0x24] ;  /* 0x0000240001387983 */ /* 0x000f220000300800 */
[----:B------:R-:W-:-:S03]  /*9cc0*/  F2FP.BF16.F32.PACK_AB R18, R7, R6 ;  /* 0x000000060712723e */ /* 0x000fc600000010ff */
[----:B------:R-:W4:Y:S04]  /*9cd0*/  LDL.LU R4, [R1+0x20] ;  /* 0x0000200001047983 */ /* 0x000f280000300800 */
[----:B------:R-:W4:Y:S04]  /*9ce0*/  LDL.LU R57, [R1+0x2c] ;  /* 0x00002c0001397983 */ /* 0x000f280000300800 */
[----:B------:R-:W4:Y:S04]  /*9cf0*/  LDL.LU R5, [R1+0x28] ;  /* 0x0000280001057983 */ /* 0x000f280000300800 */
        /* <DEDUP_REMOVED lines=116> */
[----:B------:R-:W4:Y:S01]  /*a440*/  LDL.LU R237, [R1+0x1c8] ;  /* 0x0001c80001ed7983 */ /* 0x000f220000300800 */
[----:B-----5:R-:W-:-:S03]  /*a450*/  IMAD.SHL.U32 R0, R245, 0x80, RZ ;  /* 0x00000080f5007824 */ /* 0x020fc600078e00ff */
[----:B------:R-:W4:Y:S01]  /*a460*/  LDL.LU R110, [R1+0x1d4] ;  /* 0x0001d400016e7983 */ /* 0x000f220000300800 */
[----:B------:R-:W-:-:S03]  /*a470*/  IMAD.SHL.U32 R2, R245, 0x10, RZ ;  /* 0x00000010f5027824 */ /* 0x000fc600078e00ff */
[----:B------:R-:W4:Y:S04]  /*a480*/  LDL.LU R238, [R1+0x1d0] ;  /* 0x0001d00001ee7983 */ /* 0x000f280000300800 */
[----:B------:R-:W4:Y:S04]  /*a490*/  LDL.LU R111, [R1+0x1dc] ;  /* 0x0001dc00016f7983 */ /* 0x000f280000300800 */
[----:B------:R-:W4:Y:S04]  /*a4a0*/  LDL.LU R239, [R1+0x1d8] ;  /* 0x0001d80001ef7983 */ /* 0x000f280000300800 */
[----:B------:R-:W4:Y:S04]  /*a4b0*/  LDL.LU R245, [R1+0x1e4] ;  /* 0x0001e40001f57983 */ /* 0x000f280000300800 */
[----:B------:R-:W4:Y:S01]  /*a4c0*/  LDL.LU R244, [R1+0x1e0] ;  /* 0x0001e00001f47983 */ /* 0x000f220000300800 */
[----:B------:R-:W-:-:S02]  /*a4d0*/  LOP3.LUT R0, R0, 0x780, RZ, 0xc0, !PT ;  /* 0x0000078000007812 */ /* 0x000fc400078ec0ff */
[----:B------:R-:W-:Y:S01]  /*a4e0*/  F2FP.BF16.F32.PACK_AB R116, R247, R246 ;  /* 0x000000f6f774723e */ /* 0x000fe200000010ff */
[----:B------:R-:W4:Y:S01]  /*a4f0*/  LDL.LU R112, [R1+0x1ec] ;  /* 0x0001ec0001707983 */ /* 0x000f220000300800 */
[----:B------:R-:W-:-:S03]  /*a500*/  LOP3.LUT R0, R0, 0x70, R2, 0xf8, !PT ;  /* 0x0000007000007812 */ /* 0x000fc600078ef802 */
[----:B------:R-:W4:Y:S01]  /*a510*/  LDL.LU R113, [R1+0x1f4] ;  /* 0x0001f40001717983 */ /* 0x000f220000300800 */
[----:B--2---:R-:W-:-:S03]  /*a520*/  F2FP.BF16.F32.PACK_AB R8, R52, R8 ;  /* 0x000000083408723e */ /* 0x004fc600000010ff */
[----:B------:R-:W2:Y:S01]  /*a530*/  LDL.LU R246, [R1+0x1f0] ;  /* 0x0001f00001f67983 */ /* 0x000ea20000300800 */
[----:B---3--:R-:W-:-:S03]  /*a540*/  F2FP.BF16.F32.PACK_AB R9, R53, R9 ;  /* 0x000000093509723e */ /* 0x008fc600000010ff */
[----:B------:R-:W3:Y:S01]  /*a550*/  LDL.LU R247, [R1+0x1f8] ;  /* 0x0001f80001f77983 */ /* 0x000ee20000300800 */
[----:B----4-:R-:W-:-:S03]  /*a560*/  F2FP.BF16.F32.PACK_AB R10, R54, R10 ;  /* 0x0000000a360a723e */ /* 0x010fc600000010ff */
[----:B------:R-:W3:Y:S01]  /*a570*/  LDL.LU R2, [R1+0x1fc] ;  /* 0x0001fc0001027983 */ /* 0x000ee20000300800 */
[----:B------:R-:W-:-:S03]  /*a580*/  F2FP.BF16.F32.PACK_AB R11, R55, R11 ;  /* 0x0000000b370b723e */ /* 0x000fc600000010ff */
[----:B------:R-:W4:Y:S01]  /*a590*/  LDL.LU R52, [R1+0x7f4] ;  /* 0x0007f40001347983 */ /* 0x000f220000300800 */
[----:B------:R-:W-:-:S03]  /*a5a0*/  F2FP.BF16.F32.PACK_AB R4, R56, R4 ;  /* 0x000000043804723e */ /* 0x000fc600000010ff */
[----:B------:R-:W4:Y:S01]  /*a5b0*/  LDL.LU R53, [R1+0x7f0] ;  /* 0x0007f00001357983 */ /* 0x000f220000300800 */
[----:B------:R-:W-:-:S03]  /*a5c0*/  F2FP.BF16.F32.PACK_AB R5, R57, R5 ;  /* 0x000000053905723e */ /* 0x000fc600000010ff */
[----:B------:R-:W3:Y:S01]  /*a5d0*/  LDL.LU R54, [R1+0x7ec] ;  /* 0x0007ec0001367983 */ /* 0x000ee20000300800 */
        /* <DEDUP_REMOVED lines=105> */
[----:B------:R-:W-:Y:S02]  /*ac70*/  F2FP.BF16.F32.PACK_AB R244, R245, R244 ;  /* 0x000000f4f5f4723e */ /* 0x000fe400000010ff */
[----:B------:R-:W1:Y:S01]  /*ac80*/  S2R R245, SR_TID.X ;  /* 0x0000000000f57919 */ /* 0x000e620000002100 */
[----:B------:R-:W-:Y:S02]  /*ac90*/  F2FP.BF16.F32.PACK_AB R237, R109, R237 ;  /* 0x000000ed6ded723e */ /* 0x000fe400000010ff */
[----:B------:R-:W-:Y:S01]  /*aca0*/  F2FP.BF16.F32.PACK_AB R238, R110, R238 ;  /* 0x000000ee6eee723e */ /* 0x000fe200000010ff */
[----:B------:R-:W3:Y:S01]  /*acb0*/  LDL.LU R109, [R1+0x710] ;  /* 0x00071000016d7983 */ /* 0x000ee20000300800 */
[----:B------:R-:W-:-:S03]  /*acc0*/  F2FP.BF16.F32.PACK_AB R239, R111, R239 ;  /* 0x000000ef6fef723e */ /* 0x000fc600000010ff */
[----:B------:R-:W3:Y:S04]  /*acd0*/  LDL.LU R110, [R1+0x70c] ;  /* 0x00070c00016e7983 */ /* 0x000ee80000300800 */
[----:B------:R-:W3:Y:S01]  /*ace0*/  LDL.LU R111, [R1+0x708] ;  /* 0x00070800016f7983 */ /* 0x000ee20000300800 */
[----:B-1----:R-:W-:-:S03]  /*acf0*/  LOP3.LUT R0, R0, 0x10, R245, 0x78, !PT ;  /* 0x0000001000007812 */ /* 0x002fc600078e78f5 */
[----:B------:R-:W3:Y:S01]  /*ad00*/  LDL.LU R245, [R1+0x1e8] ;  /* 0x0001e80001f57983 */ /* 0x000ee20000300800 */
[----:B------:R-:W-:Y:S02]  /*ad10*/  F2FP.BF16.F32.PACK_AB R25, R27, R26 ;  /* 0x0000001a1b19723e */ /* 0x000fe400000010ff */
[----:B--2---:R-:W-:Y:S02]  /*ad20*/  F2FP.BF16.F32.PACK_AB R246, R113, R246 ;  /* 0x000000f671f6723e */ /* 0x004fe400000010ff */
[----:B------:R-:W-:Y:S01]  /*ad30*/  F2FP.BF16.F32.PACK_AB R26, R29, R28 ;  /* 0x0000001c1d1a723e */ /* 0x000fe200000010ff */
[----:B------:R-:W-:Y:S01]  /*ad40*/  IMAD.MOV.U32 R28, RZ, RZ, R114 ;  /* 0x000000ffff1c7224 */ /* 0x000fe200078e0072 */
        /* <DEDUP_REMOVED lines=11> */
[----:B------:R-:W-:-:S02]  /*ae00*/  IMAD.MOV.U32 R38, RZ, RZ, R120 ;  /* 0x000000ffff267224 */ /* 0x000fc400078e0078 */
[----:B------:R-:W-:Y:S01]  /*ae10*/  IMAD.MOV.U32 R39, RZ, RZ, R121 ;  /* 0x000000ffff277224 */ /* 0x000fe200078e0079 */
[----:B------:R-:W-:Y:S01]  /*ae20*/  F2FP.BF16.F32.PACK_AB R43, R47, R46 ;  /* 0x0000002e2f2b723e */ /* 0x000fe200000010ff */
[----:B------:R-:W-:Y:S01]  /*ae30*/  IMAD.MOV.U32 R44, RZ, RZ, R122 ;  /* 0x000000ffff2c7224 */ /* 0x000fe200078e007a */
[----:B------:R-:W-:Y:S01]  /*ae40*/  F2FP.BF16.F32.PACK_AB R48, R49, R48 ;  /* 0x000000303130723e */ /* 0x000fe200000010ff */
[----:B------:R-:W-:Y:S01]  /*ae50*/  IMAD.MOV.U32 R45, RZ, RZ, R123 ;  /* 0x000000ffff2d7224 */ /* 0x000fe200078e007b */
[----:B------:R-:W-:Y:S01]  /*ae60*/  F2FP.BF16.F32.PACK_AB R49, R51, R50 ;  /* 0x000000323331723e */ /* 0x000fe200000010ff */
[----:B------:R-:W-:Y:S01]  /*ae70*/  IMAD.MOV.U32 R46, RZ, RZ, R124 ;  /* 0x000000ffff2e7224 */ /* 0x000fe200078e007c */
[----:B----4-:R-:W-:Y:S01]  /*ae80*/  F2FP.BF16.F32.PACK_AB R50, R53, R52 ;  /* 0x000000343532723e */ /* 0x010fe200000010ff */
[----:B------:R-:W-:Y:S01]  /*ae90*/  IMAD.MOV.U32 R47, RZ, RZ, R125 ;  /* 0x000000ffff2f7224 */ /* 0x000fe200078e007d */
[----:B---3--:R-:W-:Y:S01]  /*aea0*/  F2FP.BF16.F32.PACK_AB R51, R55, R54 ;  /* 0x000000363733723e */ /* 0x008fe200000010ff */
        /* <DEDUP_REMOVED lines=11> */
[----:B------:R-:W-:Y:S02]  /*af60*/  IMAD.MOV.U32 R62, RZ, RZ, R132 ;  /* 0x000000ffff3e7224 */ /* 0x000fe400078e0084 */
[----:B------:R-:W-:Y:S01]  /*af70*/  IMAD.MOV.U32 R63, RZ, RZ, R133 ;  /* 0x000000ffff3f7224 */ /* 0x000fe200078e0085 */
[----:B------:R-:W-:Y:S02]  /*af80*/  F2FP.BF16.F32.PACK_AB R65, R67, R66 ;  /* 0x000000424341723e */ /* 0x000fe400000010ff */
[----:B------:R-:W-:Y:S01]  /*af90*/  F2FP.BF16.F32.PACK_AB R66, R69, R68 ;  /* 0x000000444542723e */ /* 0x000fe200000010ff */
[----:B------:R-:W-:Y:S02]  /*afa0*/  IMAD.MOV.U32 R68, RZ, RZ, R134 ;  /* 0x000000ffff447224 */ /* 0x000fe400078e0086 */
[----:B------:R-:W-:Y:S01]  /*afb0*/  IMAD.MOV.U32 R69, RZ, RZ, R135 ;  /* 0x000000ffff457224 */ /* 0x000fe200078e0087 */
[----:B------:R-:W-:Y:S01]  /*afc0*/  F2FP.BF16.F32.PACK_AB R67, R71, R70 ;  /* 0x000000464743723e */ /* 0x000fe200000010ff */
[----:B------:R-:W-:-:S02]  /*afd0*/  IMAD.MOV.U32 R70, RZ, RZ, R136 ;  /* 0x000000ffff467224 */ /* 0x000fc400078e0088 */
[----:B------:R-:W-:Y:S01]  /*afe0*/  IMAD.MOV.U32 R71, RZ, RZ, R137 ;  /* 0x000000ffff477224 */ /* 0x000fe200078e0089 */
[----:B------:R-:W-:Y:S02]  /*aff0*/  F2FP.BF16.F32.PACK_AB R72, R73, R72 ;  /* 0x000000484948723e */ /* 0x000fe400000010ff */
        /* <DEDUP_REMOVED lines=25> */
[----:B------:R-:W-:Y:S02]  /*b190*/  F2FP.BF16.F32.PACK_AB R98, R101, R100 ;  /* 0x000000646562723e */ /* 0x000fe400000010ff */
[----:B------:R-:W-:Y:S02]  /*b1a0*/  F2FP.BF16.F32.PACK_AB R245, R112, R245 ;  /* 0x000000f570f5723e */ /* 0x000fe400000010ff */
[----:B------:R-:W2:Y:S04]  /*b1b0*/  LDL.LU R112, [R1+0x704] ;  /* 0x0007040001707983 */ /* 0x000ea80000300800 */
[----:B------:R-:W2:Y:S04]  /*b1c0*/  LDL.LU R113, [R1+0x700] ;  /* 0x0007000001717983 */ /* 0x000ea80000300800 */
[----:B------:R-:W3:Y:S04]  /*b1d0*/  LDL.LU R114, [R1+0x6fc] ;  /* 0x0006fc0001727983 */ /* 0x000ee80000300800 */
[----:B------:R-:W3:Y:S04]  /*b1e0*/  LDL.LU R115, [R1+0x6f8] ;  /* 0x0006f80001737983 */ /* 0x000ee80000300800 */
[----:B------:R-:W4:Y:S04]  /*b1f0*/  LDL.LU R116, [R1+0x6f4] ;  /* 0x0006f40001747983 */ /* 0x000f280000300800 */
[----:B------:R-:W4:Y:S04]  /*b200*/  LDL.LU R117, [R1+0x6f0] ;  /* 0x0006f00001757983 */ /* 0x000f280000300800 */
[----:B------:R-:W4:Y:S04]  /*b210*/  LDL.LU R118, [R1+0x6ec] ;  /* 0x0006ec0001767983 */ /* 0x000f280000300800 */
[----:B------:R-:W4:Y:S04]  /*b220*/  LDL.LU R119, [R1+0x6e8] ;  /* 0x0006e80001777983 */ /* 0x000f280000300800 */
        /* <DEDUP_REMOVED lines=31> */
[----:B------:R-:W-:-:S02]  /*b420*/  F2FP.BF16.F32.PACK_AB R247, R2, R247 ;  /* 0x000000f702f7723e */ /* 0x000fc400000010ff */
[----:B------:R-:W1:Y:S01]  /*b430*/  S2R R2, SR_TID.X ;  /* 0x0000000000027919 */ /* 0x000e620000002100 */
[----:B------:R-:W-:Y:S01]  /*b440*/  F2FP.BF16.F32.PACK_AB R99, R103, R102 ;  /* 0x000000666763723e */ /* 0x000fe200000010ff */
[----:B------:R-:W-:Y:S02]  /*b450*/  IMAD.MOV.U32 R101, RZ, RZ, R150 ;  /* 0x000000ffff657224 */ /* 0x000fe400078e0096 */
[----:B------:R-:W-:Y:S01]  /*b460*/  IMAD.MOV.U32 R102, RZ, RZ, R151 ;  /* 0x000000ffff667224 */ /* 0x000fe200078e0097 */
[----:B------:R-:W4:Y:S01]  /*b470*/  LDL.LU R150, [R1+0x66c] ;  /* 0x00066c0001967983 */ /* 0x000f220000300800 */
[----:B------:R-:W-:-:S03]  /*b480*/  IMAD.MOV.U32 R103, RZ, RZ, R3 ;  /* 0x000000ffff677224 */ /* 0x000fc600078e0003 */
[----:B------:R-:W4:Y:S01]  /*b490*/  LDL.LU R151, [R1+0x668] ;  /* 0x0006680001977983 */ /* 0x000f220000300800 */
[----:B-1----:R-:W-:-:S05]  /*b4a0*/  IMAD.SHL.U32 R2, R2, 0x40, RZ ;  /* 0x0000004002027824 */ /* 0x002fca00078e00ff */
[----:B------:R-:W-:-:S05]  /*b4b0*/  LOP3.LUT R0, R0, 0x1800, R2, 0xf8, !PT ;  /* 0x0000180000007812 */ /* 0x000fca00078ef802 */
[C---:B------:R-:W-:Y:S01]  /*b4c0*/  VIADD R2, R0.reuse, UR8 ;  /* 0x0000000800027c36 */ /* 0x040fe20008000000 */
[----:B------:R-:W-:Y:S01]  /*b4d0*/  BAR.SYNC.DEFER_BLOCKING 0x0 ;  /* 0x0000000000007b1d */ /* 0x000fe20000010000 */
[----:B------:R-:W-:-:S05]  /*b4e0*/  LOP3.LUT R3, R0, 0x20, RZ, 0x3c, !PT ;  /* 0x0000002000037812 */ /* 0x000fca00078e3cff */
[----:B------:R-:W-:Y:S01]  /*b4f0*/  VIADD R3, R3, UR8 ;  /* 0x0000000803037c36 */ /* 0x000fe20008000000 */
[----:B--2---:R-:W-:Y:S02]  /*b500*/  F2FP.BF16.F32.PACK_AB R120, R121, R120 ;  /* 0x000000787978723e */ /* 0x004fe400000010ff */
[----:B---3--:R-:W-:Y:S02]  /*b510*/  F2FP.BF16.F32.PACK_AB R121, R123, R122 ;  /* 0x0000007a7b79723e */ /* 0x008fe400000010ff */
[----:B----4-:R-:W-:Y:S02]  /*b520*/  F2FP.BF16.F32.PACK_AB R122, R125, R124 ;  /* 0x0000007c7d7a723e */ /* 0x010fe400000010ff */
[----:B------:R-:W-:Y:S01]  /*b530*/  F2FP.BF16.F32.PACK_AB R123, R127, R126 ;  /* 0x0000007e7f7b723e */ /* 0x000fe200000010ff */
[----:B------:R-:W-:Y:S04]  /*b540*/  STSM.16.M88.4 [R2], R100 ;  /* 0x0000006402007844 */ /* 0x000fe80000000200 */
[----:B------:R-:W-:Y:S04]  /*b550*/  STSM.16.M88.4 [R2+0x8000], R92 ;  /* 0x0080005c02007844 */ /* 0x000fe80000000200 */
        /* <DEDUP_REMOVED lines=14> */
[----:B------:R1:W-:Y:S04]  /*b640*/  STSM.16.M88.4 [R3], R60 ;  /* 0x0000003c03007844 */ /* 0x0003e80000000200 */
[----:B------:R-:W-:Y:S04]  /*b650*/  STSM.16.M88.4 [R3+0x8000], R52 ;  /* 0x0080003403007844 */ /* 0x000fe80000000200 */
[----:B-1----:R-:W2:Y:S04]  /*b660*/  LDL.LU R60, [R1+0x420] ;  /* 0x00042000013c7983 */ /* 0x002ea80000300800 */
[----:B------:R-:W2:Y:S04]  /*b670*/  LDL.LU R61, [R1+0x424] ;  /* 0x00042400013d7983 */ /* 0x000ea80000300800 */
[----:B------:R-:W2:Y:S04]  /*b680*/  LDL.LU R62, [R1+0x428] ;  /* 0x00042800013e7983 */ /* 0x000ea80000300800 */
[----:B------:R-:W2:Y:S04]  /*b690*/  LDL.LU R63, [R1+0x42c] ;  /* 0x00042c00013f7983 */ /* 0x000ea80000300800 */
[----:B------:R-:W3:Y:S04]  /*b6a0*/  LDL.LU R68, [R1+0x460] ;  /* 0x0004600001447983 */ /* 0x000ee80000300800 */
[----:B------:R-:W3:Y:S04]  /*b6b0*/  LDL.LU R69, [R1+0x464] ;  /* 0x0004640001457983 */ /* 0x000ee80000300800 */
[----:B------:R-:W3:Y:S04]  /*b6c0*/  LDL.LU R70, [R1+0x468] ;  /* 0x0004680001467983 */ /* 0x000ee80000300800 */
[----:B------:R-:W3:Y:S04]  /*b6d0*/  LDL.LU R71, [R1+0x46c] ;  /* 0x00046c0001477983 */ /* 0x000ee80000300800 */
[----:B------:R-:W4:Y:S04]  /*b6e0*/  LDL.LU R84, [R1+0x630] ;  /* 0x0006300001547983 */ /* 0x000f280000300800 */
[----:B------:R-:W4:Y:S04]  /*b6f0*/  LDL.LU R85, [R1+0x634] ;  /* 0x0006340001557983 */ /* 0x000f280000300800 */
[----:B------:R-:W4:Y:S04]  /*b700*/  LDL.LU R86, [R1+0x638] ;  /* 0x0006380001567983 */ /* 0x000f280000300800 */
[----:B------:R-:W4:Y:S04]  /*b710*/  LDL.LU R87, [R1+0x63c] ;  /* 0x00063c0001577983 */ /* 0x000f280000300800 */
[----:B------:R-:W2:Y:S04]  /*b720*/  LDL.LU R76, [R1+0x4a0] ;  /* 0x0004a000014c7983 */ /* 0x000ea80000300800 */
[----:B------:R-:W-:Y:S04]  /*b730*/  STSM.16.M88.4 [R3+0x10000], R44 ;  /* 0x0100002c03007844 */ /* 0x000fe80000000200 */
[----:B------:R-:W2:Y:S04]  /*b740*/  LDL.LU R77, [R1+0x4a4] ;  /* 0x0004a400014d7983 */ /* 0x000ea80000300800 */
[----:B------:R-:W-:Y:S04]  /*b750*/  STSM.16.M88.4 [R3+0x18000], R36 ;  /* 0x0180002403007844 */ /* 0x000fe80000000200 */
[----:B------:R-:W2:Y:S04]  /*b760*/  LDL.LU R78, [R1+0x4a8] ;  /* 0x0004a800014e7983 */ /* 0x000ea80000300800 */
[----:B------:R1:W-:Y:S04]  /*b770*/  STSM.16.M88.4 [R3+0x2000], R28 ;  /* 0x0020001c03007844 */ /* 0x0003e80000000200 */
[----:B------:R-:W2:Y:S04]  /*b780*/  LDL.LU R79, [R1+0x4ac] ;  /* 0x0004ac00014f7983 */ /* 0x000ea80000300800 */
[----:B-1----:R-:W3:Y:S01]  /*b790*/  LDL.LU R28, [R1+0x410] ;  /* 0x00041000011c7983 */ /* 0x002ee20000300800 */
[----:B------:R-:W-:-:S03]  /*b7a0*/  IMAD.MOV.U32 R31, RZ, RZ, R252 ;  /* 0x000000ffff1f7224 */ /* 0x000fc600078e00fc */
[----:B------:R-:W3:Y:S04]  /*b7b0*/  LDL.LU R29, [R1+0x414] ;  /* 0x00041400011d7983 */ /* 0x000ee80000300800 */
[----:B------:R-:W3:Y:S04]  /*b7c0*/  LDL.LU R30, [R1+0x418] ;  /* 0x00041800011e7983 */ /* 0x000ee80000300800 */
[----:B------:R-:W4:Y:S04]  /*b7d0*/  LDL.LU R252, [R1+0x664] ;  /* 0x0006640001fc7983 */ /* 0x000f280000300800 */
[----:B------:R-:W3:Y:S04]  /*b7e0*/  LDL.LU R36, [R1+0x450] ;  /* 0x0004500001247983 */ /* 0x000ee80000300800 */
[----:B------:R-:W3:Y:S04]  /*b7f0*/  LDL.LU R37, [R1+0x454] ;  /* 0x0004540001257983 */ /* 0x000ee80000300800 */
[----:B------:R-:W3:Y:S04]  /*b800*/  LDL.LU R38, [R1+0x458] ;  /* 0x0004580001267983 */ /* 0x000ee80000300800 */
[----:B------:R-:W3:Y:S04]  /*b810*/  LDL.LU R39, [R1+0x45c] ;  /* 0x00045c0001277983 */ /* 0x000ee80000300800 */
[----:B------:R-:W3:Y:S01]  /*b820*/  LDL.LU R44, [R1+0x490] ;  /* 0x00049000012c7983 */ /* 0x000ee20000300800 */
[----:B----4-:R-:W-:-:S03]  /*b830*/  IMAD.MOV.U32 R45, RZ, RZ, R252 ;  /* 0x000000ffff2d7224 */ /* 0x010fc600078e00fc */
[----:B------:R-:W4:Y:S04]  /*b840*/  LDL.LU R252, [R1+0x660] ;  /* 0x0006600001fc7983 */ /* 0x000f280000300800 */
[----:B------:R-:W4:Y:S04]  /*b850*/  LDL.LU R46, [R1+0x498] ;  /* 0x00049800012e7983 */ /* 0x000f280000300800 */
[----:B------:R-:W4:Y:S04]  /*b860*/  LDL.LU R47, [R1+0x49c] ;  /* 0x00049c00012f7983 */ /* 0x000f280000300800 */
[----:B------:R-:W4:Y:S04]  /*b870*/  LDL.LU R52, [R1+0x620] ;  /* 0x0006200001347983 */ /* 0x000f280000300800 */
[----:B------:R-:W4:Y:S04]  /*b880*/  LDL.LU R53, [R1+0x624] ;  /* 0x0006240001357983 */ /* 0x000f280000300800 */
[----:B------:R-:W4:Y:S01]  /*b890*/  LDL.LU R54, [R1+0x628] ;  /* 0x0006280001367983 */ /* 0x000f220000300800 */
[----:B------:R-:W-:-:S03]  /*b8a0*/  LOP3.LUT R8, R0, 0x40, RZ, 0x3c, !PT ;  /* 0x0000004000087812 */ /* 0x000fc600078e3cff */
[----:B------:R-:W-:Y:S01]  /*b8b0*/  STSM.16.M88.4 [R3+0xa000], R224 ;  /* 0x00a000e003007844 */ /* 0x000fe20000000200 */
[----:B------:R-:W-:-:S03]  /*b8c0*/  F2FP.BF16.F32.PACK_AB R128, R129, R128 ;  /* 0x000000808180723e */ /* 0x000fc600000010ff */
[----:B------:R-:W-:Y:S01]  /*b8d0*/  STSM.16.M88.4 [R3+0x12000], R192 ;  /* 0x012000c003007844 */ /* 0x000fe20000000200 */
[----:B------:R-:W-:-:S03]  /*b8e0*/  F2FP.BF16.F32.PACK_AB R129, R131, R130 ;  /* 0x000000828381723e */ /* 0x000fc600000010ff */
[----:B------:R-:W-:Y:S01]  /*b8f0*/  STSM.16.M88.4 [R3+0x1a000], R160 ;  /* 0x01a000a003007844 */ /* 0x000fe20000000200 */
[----:B------:R-:W-:-:S03]  /*b900*/  F2FP.BF16.F32.PACK_AB R130, R133, R132 ;  /* 0x000000848582723e */ /* 0x000fc600000010ff */
[----:B------:R-:W-:Y:S01]  /*b910*/  STSM.16.M88.4 [R3+0x4000], R4 ;  /* 0x0040000403007844 */ /* 0x000fe20000000200 */
[----:B------:R-:W-:Y:S01]  /*b920*/  F2FP.BF16.F32.PACK_AB R131, R135, R134 ;  /* 0x000000868783723e */ /* 0x000fe200000010ff */
[----:B------:R-:W-:Y:S02]  /*b930*/  VIADD R8, R8, UR8 ;  /* 0x0000000808087c36 */ /* 0x000fe40008000000 */
[----:B------:R-:W-:Y:S04]  /*b940*/  STSM.16.M88.4 [R3+0xc000], R164 ;  /* 0x00c000a403007844 */ /* 0x000fe80000000200 */
[----:B------:R-:W-:Y:S04]  /*b950*/  STSM.16.M88.4 [R3+0x14000], R196 ;  /* 0x014000c403007844 */ /* 0x000fe80000000200 */
[----:B------:R-:W-:Y:S04]  /*b960*/  STSM.16.M88.4 [R3+0x1c000], R228 ;  /* 0x01c000e403007844 */ /* 0x000fe80000000200 */
[----:B------:R-:W-:Y:S04]  /*b970*/  STSM.16.M88.4 [R3+0x6000], R32 ;  /* 0x0060002003007844 */ /* 0x000fe80000000200 */
[----:B------:R-:W-:Y:S04]  /*b980*/  STSM.16.M88.4 [R3+0xe000], R64 ;  /* 0x00e0004003007844 */ /* 0x000fe80000000200 */
[----:B------:R-:W-:Y:S04]  /*b990*/  STSM.16.M88.4 [R3+0x16000], R96 ;  /* 0x0160006003007844 */ /* 0x000fe80000000200 */
[----:B------:R-:W-:Y:S04]  /*b9a0*/  STSM.16.M88.4 [R3+0x1e000], R128 ;  /* 0x01e0008003007844 */ /* 0x000fe80000000200 */
[----:B------:R-:W-:Y:S04]  /*b9b0*/  STSM.16.M88.4 [R8], R84 ;  /* 0x0000005408007844 */ /* 0x000fe80000000200 */
[----:B--2---:R-:W-:Y:S04]  /*b9c0*/  STSM.16.M88.4 [R8+0x8000], R76 ;  /* 0x0080004c08007844 */ /* 0x004fe80000000200 */
[----:B---3--:R-:W-:Y:S01]  /*b9d0*/  STSM.16.M88.4 [R8+0x10000], R68 ;  /* 0x0100004408007844 */ /* 0x008fe20000000200 */
        /* <DEDUP_REMOVED lines=8> */
[----:B------:R-:W-:-:S03]  /*ba60*/  F2FP.BF16.F32.PACK_AB R106, R109, R108 ;  /* 0x0000006c6d6a723e */ /* 0x000fc600000010ff */
[----:B------:R-:W-:Y:S01]  /*ba70*/  STSM.16.M88.4 [R8+0x1a000], R152 ;  /* 0x01a0009808007844 */ /* 0x000fe20000000200 */
[----:B------:R-:W-:Y:S02]  /*ba80*/  F2FP.BF16.F32.PACK_AB R107, R111, R110 ;  /* 0x0000006e6f6b723e */ /* 0x000fe400000010ff */
[----:B------:R-:W-:Y:S01]  /*ba90*/  F2FP.BF16.F32.PACK_AB R137, R139, R138 ;  /* 0x0000008a8b89723e */ /* 0x000fe200000010ff */
[----:B------:R-:W-:Y:S01]  /*baa0*/  STSM.16.M88.4 [R8+0x4000], R12 ;  /* 0x0040000c08007844 */ /* 0x000fe20000000200 */
[----:B------:R-:W-:Y:S01]  /*bab0*/  F2FP.BF16.F32.PACK_AB R138, R141, R140 ;  /* 0x0000008c8d8a723e */ /* 0x000fe200000010ff */
[----:B------:R-:W-:Y:S01]  /*bac0*/  VIADD R0, R0, UR8 ;  /* 0x0000000800007c36 */ /* 0x000fe20008000000 */
[----:B------:R-:W-:Y:S01]  /*bad0*/  F2FP.BF16.F32.PACK_AB R139, R143, R142 ;  /* 0x0000008e8f8b723e */ /* 0x000fe200000010ff */
[----:B------:R-:W-:Y:S04]  /*bae0*/  STSM.16.M88.4 [R8+0xc000], R172 ;  /* 0x00c000ac08007844 */ /* 0x000fe80000000200 */
[----:B------:R-:W-:Y:S04]  /*baf0*/  STSM.16.M88.4 [R8+0x14000], R204 ;  /* 0x014000cc08007844 */ /* 0x000fe80000000200 */
[----:B------:R-:W-:Y:S04]  /*bb00*/  STSM.16.M88.4 [R8+0x1c000], R236 ;  /* 0x01c000ec08007844 */ /* 0x000fe80000000200 */
[----:B------:R-:W-:Y:S04]  /*bb10*/  STSM.16.M88.4 [R8+0x6000], R40 ;  /* 0x0060002808007844 */ /* 0x000fe80000000200 */
[----:B------:R-:W-:Y:S04]  /*bb20*/  STSM.16.M88.4 [R8+0xe000], R72 ;  /* 0x00e0004808007844 */ /* 0x000fe80000000200 */
[----:B------:R-:W-:Y:S04]  /*bb30*/  STSM.16.M88.4 [R8+0x16000], R104 ;  /* 0x0160006808007844 */ /* 0x000fe80000000200 */
[----:B------:R-:W-:Y:S01]  /*bb40*/  STSM.16.M88.4 [R8+0x1e000], R136 ;  /* 0x01e0008808007844 */ /* 0x000fe20000000200 */
[----:B------:R-:W-:-:S02]  /*bb50*/  F2FP.BF16.F32.PACK_AB R112, R113, R112 ;  /* 0x000000707170723e */ /* 0x000fc400000010ff */
[----:B------:R-:W-:Y:S02]  /*bb60*/  F2FP.BF16.F32.PACK_AB R113, R115, R114 ;  /* 0x000000727371723e */ /* 0x000fe400000010ff */
[----:B------:R-:W-:Y:S02]  /*bb70*/  F2FP.BF16.F32.PACK_AB R144, R145, R144 ;  /* 0x000000909190723e */ /* 0x000fe400000010ff */
[----:B------:R-:W-:Y:S02]  /*bb80*/  F2FP.BF16.F32.PACK_AB R114, R117, R116 ;  /* 0x000000747572723e */ /* 0x000fe400000010ff */
[----:B------:R-:W-:Y:S02]  /*bb90*/  F2FP.BF16.F32.PACK_AB R115, R119, R118 ;  /* 0x000000767773723e */ /* 0x000fe400000010ff */
[----:B------:R-:W-:Y:S02]  /*bba0*/  F2FP.BF16.F32.PACK_AB R145, R147, R146 ;  /* 0x000000929391723e */ /* 0x000fe400000010ff */
[----:B------:R-:W-:-:S02]  /*bbb0*/  F2FP.BF16.F32.PACK_AB R146, R149, R148 ;  /* 0x000000949592723e */ /* 0x000fc400000010ff */
[----:B------:R-:W-:Y:S01]  /*bbc0*/  F2FP.BF16.F32.PACK_AB R147, R151, R150 ;  /* 0x000000969793723e */ /* 0x000fe200000010ff */
[----:B------:R-:W-:-:S04]  /*bbd0*/  ULOP3.LUT UR50, UR50, 0x3, URZ, 0xc0, !UPT ;  /* 0x0000000332327892 */ /* 0x000fc8000f8ec03f */
[----:B------:R-:W-:Y:S02]  /*bbe0*/  ULEA UR4, UR50, UR8, 0xf ;  /* 0x0000000832047291 */ /* 0x000fe4000f8e783f */
[----:B------:R-:W-:Y:S01]  /*bbf0*/  ULEA UR5, UR50, UR51, 0x6 ;  /* 0x0000003332057291 */ /* 0x000fe2000f8e303f */
[----:B------:R-:W-:Y:S01]  /*bc00*/  UMOV UR6, UR11 ;  /* 0x0000000b00067c82 */ /* 0x000fe20008000000 */
[----:B------:R-:W-:Y:S01]  /*bc10*/  ELECT P0, URZ, PT ;  /* 0x00000000003f782f */ /* 0x000fe20003800000 */
[----:B----4-:R-:W-:-:S05]  /*bc20*/  IMAD.MOV.U32 R55, RZ, RZ, R252 ;  /* 0x000000ffff377224 */ /* 0x010fca00078e00fc */
        /* <DEDUP_REMOVED lines=15> */
[----:B------:R-:W-:Y:S01]  /*bd20*/  STSM.16.M88.4 [R0+0x1e000], R144 ;  /* 0x01e0009000007844 */ /* 0x000fe20000000200 */
[----:B------:R1:W-:Y:S06]  /*bd30*/  MEMBAR.ALL.CTA ;  /* 0x0000000000007992 */ /* 0x0003ec0000008000 */
[----:B-1----:R-:W1:Y:S02]  /*bd40*/  FENCE.VIEW.ASYNC.S ;  /* 0x00000000000073c6 */ /* 0x002e640000000000 */
[----:B-1----:R-:W-:Y:S06]  /*bd50*/  BAR.SYNC.DEFER_BLOCKING 0x0 ;  /* 0x0000000000007b1d */ /* 0x002fec0000010000 */
[----:B------:R1:W-:Y:S01]  /*bd60*/  UTMASTG.2D [UR4], [UR48] ;  /* 0x00000004300073b5 */ /* 0x0003e20008008000 */
[----:B------:R0:W-:Y:S01]  /*bd70*/  UTMACMDFLUSH ;  /* 0x00000000000079b7 */ /* 0x0001e20000000000 */
[----:B------:R-:W-:-:S04]  /*bd80*/  DEPBAR.LE SB0, 0x0 ;  /* 0x000080000000791a */ /* 0x000fc80000000000 */
[----:B------:R-:W-:Y:S06]  /*bd90*/  BAR.SYNC.DEFER_BLOCKING 0x0 ;  /* 0x0000000000007b1d */ /* 0x000fec0000010000 */
[----:B-1----:R-:W-:Y:S05]  /*bda0*/  EXIT ;  /* 0x000000000000794d */ /* 0x002fea0003800000 */
.L_x_48:
[----:B------:R-:W2:Y:S02]  /*bdb0*/  SYNCS.PHASECHK.TRANS64.TRYWAIT P0, [UR8+0x8000], R2 ;  /* 0x00800002ff0075a7 */ /* 0x000ea40008000148 */
[----:B--2---:R-:W-:Y:S05]  /*bdc0*/  @!P0 BRA `(.L_x_48) ;  /* 0xfffffffc00f88947 */ /* 0x004fea000383ffff */
[----:B------:R-:W-:Y:S05]  /*bdd0*/  BRA `(.L_x_50) ;  /* 0xffffff9000247947 */ /* 0x000fea000383ffff */
.L_x_51:
[----:B------:R-:W-:-:S00]  /*bde0*/  BRA `(.L_x_51) ;  /* 0xfffffffc00fc7947 */ /* 0x000fc0000383ffff */
[----:B------:R-:W-:-:S00]  /*bdf0*/  NOP ;  /* 0x0000000000007918 */ /* 0x000fc00000000000 */
        /* <DEDUP_REMOVED lines=8> */
.L_x_52:


//--------------------- .nv.shared.gluon_wgmma    --------------------------
	.section	.nv.shared.gluon_wgmma,"aw",@nobits
	.sectionflags	@""
	.align	16
	.zero		1024


//--------------------- .nv.shared.reserved.0     --------------------------
	.section	.nv.shared.reserved.0,"aw",@nobits
	.weak		__nv_reservedSMEM_offset_0_alias
	.size		__nv_reservedSMEM_offset_0_alias, 0, 0
	.other		__nv_reservedSMEM_offset_0_alias,@"STO_CUDA_RESERVED_SHARED STV_DEFAULT"
__nv_reservedSMEM_offset_0_alias:
	.zero		0


//--------------------- .nv.constant0.gluon_wgmma --------------------------
	.section	.nv.constant0.gluon_wgmma,"a",@progbits
	.sectionflags	@""
	.align	4
.nv.constant0.gluon_wgmma:
	.zero		608


//--------------------- SYMBOLS --------------------------

	.type		.nv.reservedSmem.offset0,@object
	.size		.nv.reservedSmem.offset0,0x4
